def attn_fwd(
    Q,
    K,
    V,
    Out,
    Lse,
    sm_scale,
    stride_qz,
    stride_qh,
    stride_qm,
    stride_qk,
    stride_kz,
    stride_kh,
    stride_kn,
    stride_kk,
    stride_vz,
    stride_vh,
    stride_vn,
    stride_vk,
    stride_oz,
    stride_oh,
    stride_om,
    stride_ok,
    seqlen_q,
    seqlen_k,
    BLOCK_M: tl.constexpr,
    BLOCK_N: tl.constexpr,
    HEAD_DIM: tl.constexpr,
    CAUSAL: tl.constexpr,
):
    start_m = tl.program_id(0)
    off_hz = tl.program_id(1)
    q_off = off_hz * stride_qh
    k_off = off_hz * stride_kh
    v_off = off_hz * stride_vh
    offs_m = start_m * BLOCK_M + tl.arange(0, BLOCK_M)
    offs_d = tl.arange(0, HEAD_DIM)
    offs_n = tl.arange(0, BLOCK_N)
    q_ptrs = Q + q_off + offs_m[:, None] * stride_qm + offs_d[None, :] * stride_qk
    k_ptrs = K + k_off + offs_d[:, None] * stride_kk + offs_n[None, :] * stride_kn
    v_ptrs = V + v_off + offs_n[:, None] * stride_vn + offs_d[None, :] * stride_vk
    m_i = tl.full([BLOCK_M], float("-inf"), dtype=tl.float32)
    l_i = tl.zeros([BLOCK_M], dtype=tl.float32) + 1.0
    acc = tl.zeros([BLOCK_M, HEAD_DIM], dtype=tl.float32)
    q = tl.load(q_ptrs)
    acc, l_i, m_i = _attn_fwd_inner(
        acc,
        l_i,
        m_i,
        q,
        k_ptrs,
        v_ptrs,
        sm_scale,
        stride_kn,
        stride_vn,
        start_m,
        seqlen_k,
        BLOCK_M,
        BLOCK_N,
        HEAD_DIM,
        CAUSAL,
    )
    acc = acc / l_i[:, None]
    lse = m_i + tl.math.log2(l_i) / 1.4426950408889634
    o_ptrs = (
        Out
        + off_hz * stride_oh
        + offs_m[:, None] * stride_om
        + offs_d[None, :] * stride_ok
    )
    tl.store(o_ptrs, acc.to(Out.dtype.element_ty))
    tl.store(Lse + off_hz * seqlen_q + offs_m, lse)

# config = {"BLOCK_M": 128, "BLOCK_N": 32, "HEAD_DIM": 32, "arch": "sm_90", "causal": false, "dtype": "fp8e4m3", "num_stages": 2, "num_warps": 8}
# arch = sm_90


// ===== COMPILED SASS (sm_90a) =====

	.target	sm_90a

	.elftype	@"ET_EXEC"


//--------------------- .note.nv.tkinfo           --------------------------
	.section	.note.nv.tkinfo,"",@"SHT_NOTE"
	.sectionflags	@"SHF_NOTE_NV_TKINFO"
	.tkinfo
        /*0018*/ 	.word	0x00000002
        /*0030*/ 	.string	""
        /*0030*/ 	.string	"ptxas"
        /*0030*/ 	.string	"Cuda compilation tools, release 13.0, V13.0.88"
        /*0030*/ 	.string	"Build cuda_13.0.r13.0/compiler.36424714_0"
        /*0030*/ 	.string	"-v  -suppress-debug-info  -lineinfo  -arch sm_90a "



//--------------------- .note.nv.cuinfo           --------------------------
	.section	.note.nv.cuinfo,"",@"SHT_NOTE"
	.sectionflags	@"SHF_NOTE_NV_CUINFO"
        /*0018*/ 	.short	0x0002
        /*001a*/ 	.short	0x005a
        /*001c*/ 	.short	0x0082
	.zero		2


//--------------------- .nv.info                  --------------------------
	.section	.nv.info,"",@"SHT_CUDA_INFO"
	.align	4


	//----- nvinfo : EIATTR_REGCOUNT
	.align		4
        /*0000*/ 	.byte	0x04, 0x2f
        /*0002*/ 	.short	(.L_2 - .L_1)
	.align		4
.L_1:
        /*0004*/ 	.word	index@(attn_fwd)
        /*0008*/ 	.word	0x0000004c


	//----- nvinfo : EIATTR_FRAME_SIZE
	.align		4
.L_2:
        /*000c*/ 	.byte	0x04, 0x11
        /*000e*/ 	.short	(.L_4 - .L_3)
	.align		4
.L_3:
        /*0010*/ 	.word	index@(attn_fwd)
        /*0014*/ 	.word	0x00000000


	//----- nvinfo : EIATTR_MIN_STACK_SIZE
	.align		4
.L_4:
        /*0018*/ 	.byte	0x04, 0x12
        /*001a*/ 	.short	(.L_6 - .L_5)
	.align		4
.L_5:
        /*001c*/ 	.word	index@(attn_fwd)
        /*0020*/ 	.word	0x00000000
.L_6:


//--------------------- .nv.compat                --------------------------
	.section	.nv.compat,"",@"SHT_CUDA_COMPAT_INFO"
	.align	4
        /*0000*/ 	.byte	0x02, 0x09, 0x01, 0x00, 0x02, 0x02, 0x04, 0x00, 0x02, 0x05, 0x05, 0x00, 0x03, 0x07, 0x01, 0x01
        /*0010*/ 	.byte	0x02, 0x03, 0x00, 0x00, 0x02, 0x06, 0x01, 0x00, 0x04, 0x0b, 0x08, 0x00, 0x00, 0x00, 0x00, 0x00
        /*0020*/ 	.byte	0x00, 0x00, 0x00, 0x00


//--------------------- .nv.info.attn_fwd         --------------------------
	.section	.nv.info.attn_fwd,"",@"SHT_CUDA_INFO"
	.sectionflags	@""
	.align	4


	//----- nvinfo : EIATTR_CUDA_API_VERSION
	.align		4
        /*0000*/ 	.byte	0x04, 0x37
        /*0002*/ 	.short	(.L_8 - .L_7)
.L_7:
        /*0004*/ 	.word	0x00000082


	//----- nvinfo : EIATTR_KPARAM_INFO
	.align		4
.L_8:
        /*0008*/ 	.byte	0x04, 0x17
        /*000a*/ 	.short	(.L_10 - .L_9)
.L_9:
        /*000c*/ 	.word	0x00000000
        /*0010*/ 	.short	0x0019
        /*0012*/ 	.short	0x0080
        /*0014*/ 	.byte	0x00, 0xf4, 0x21, 0x00


	//----- nvinfo : EIATTR_KPARAM_INFO
	.align		4
.L_10:
        /*0018*/ 	.byte	0x04, 0x17
        /*001a*/ 	.short	(.L_12 - .L_11)
.L_11:
        /*001c*/ 	.word	0x00000000
        /*0020*/ 	.short	0x0018
        /*0022*/ 	.short	0x0078
        /*0024*/ 	.byte	0x00, 0xf4, 0x21, 0x00


	//----- nvinfo : EIATTR_KPARAM_INFO
	.align		4
.L_12:
        /*0028*/ 	.byte	0x04, 0x17
        /*002a*/ 	.short	(.L_14 - .L_13)
.L_13:
        /*002c*/ 	.word	0x00000000
        /*0030*/ 	.short	0x0017
        /*0032*/ 	.short	0x0070
        /*0034*/ 	.byte	0x00, 0xf0, 0x11, 0x00


	//----- nvinfo : EIATTR_KPARAM_INFO
	.align		4
.L_14:
        /*0038*/ 	.byte	0x04, 0x17
        /*003a*/ 	.short	(.L_16 - .L_15)
.L_15:
        /*003c*/ 	.word	0x00000000
        /*0040*/ 	.short	0x0016
        /*0042*/ 	.short	0x006c
        /*0044*/ 	.byte	0x00, 0xf0, 0x11, 0x00


	//----- nvinfo : EIATTR_KPARAM_INFO
	.align		4
.L_16:
        /*0048*/ 	.byte	0x04, 0x17
        /*004a*/ 	.short	(.L_18 - .L_17)
.L_17:
        /*004c*/ 	.word	0x00000000
        /*0050*/ 	.short	0x0015
        /*0052*/ 	.short	0x0068
        /*0054*/ 	.byte	0x00, 0xf0, 0x11, 0x00


	//----- nvinfo : EIATTR_KPARAM_INFO
	.align		4
.L_18:
        /*0058*/ 	.byte	0x04, 0x17
        /*005a*/ 	.short	(.L_20 - .L_19)
.L_19:
        /*005c*/ 	.word	0x00000000
        /*0060*/ 	.short	0x0014
        /*0062*/ 	.short	0x0064
        /*0064*/ 	.byte	0x00, 0xf0, 0x11, 0x00


	//----- nvinfo : EIATTR_KPARAM_INFO
	.align		4
.L_20:
        /*0068*/ 	.byte	0x04, 0x17
        /*006a*/ 	.short	(.L_22 - .L_21)
.L_21:
        /*006c*/ 	.word	0x00000000
        /*0070*/ 	.short	0x0013
        /*0072*/ 	.short	0x0060
        /*0074*/ 	.byte	0x00, 0xf0, 0x11, 0x00


	//----- nvinfo : EIATTR_KPARAM_INFO
	.align		4
.L_22:
        /*0078*/ 	.byte	0x04, 0x17
        /*007a*/ 	.short	(.L_24 - .L_23)
.L_23:
        /*007c*/ 	.word	0x00000000
        /*0080*/ 	.short	0x0012
        /*0082*/ 	.short	0x005c
        /*0084*/ 	.byte	0x00, 0xf0, 0x11, 0x00


	//----- nvinfo : EIATTR_KPARAM_INFO
	.align		4
.L_24:
        /*0088*/ 	.byte	0x04, 0x17
        /*008a*/ 	.short	(.L_26 - .L_25)
.L_25:
        /*008c*/ 	.word	0x00000000
        /*0090*/ 	.short	0x0011
        /*0092*/ 	.short	0x0058
        /*0094*/ 	.byte	0x00, 0xf0, 0x11, 0x00


	//----- nvinfo : EIATTR_KPARAM_INFO
	.align		4
.L_26:
        /*0098*/ 	.byte	0x04, 0x17
        /*009a*/ 	.short	(.L_28 - .L_27)
.L_27:
        /*009c*/ 	.word	0x00000000
        /*00a0*/ 	.short	0x0010
        /*00a2*/ 	.short	0x0054
        /*00a4*/ 	.byte	0x00, 0xf0, 0x11, 0x00


	//----- nvinfo : EIATTR_KPARAM_INFO
	.align		4
.L_28:
        /*00a8*/ 	.byte	0x04, 0x17
        /*00aa*/ 	.short	(.L_30 - .L_29)
.L_29:
        /*00ac*/ 	.word	0x00000000
        /*00b0*/ 	.short	0x000f
        /*00b2*/ 	.short	0x0050
        /*00b4*/ 	.byte	0x00, 0xf0, 0x11, 0x00


	//----- nvinfo : EIATTR_KPARAM_INFO
	.align		4
.L_30:
        /*00b8*/ 	.byte	0x04, 0x17
        /*00ba*/ 	.short	(.L_32 - .L_31)
.L_31:
        /*00bc*/ 	.word	0x00000000
        /*00c0*/ 	.short	0x000e
        /*00c2*/ 	.short	0x004c
        /*00c4*/ 	.byte	0x00, 0xf0, 0x11, 0x00


	//----- nvinfo : EIATTR_KPARAM_INFO
	.align		4
.L_32:
        /*00c8*/ 	.byte	0x04, 0x17
        /*00ca*/ 	.short	(.L_34 - .L_33)
.L_33:
        /*00cc*/ 	.word	0x00000000
        /*00d0*/ 	.short	0x000d
        /*00d2*/ 	.short	0x0048
        /*00d4*/ 	.byte	0x00, 0xf0, 0x11, 0x00


	//----- nvinfo : EIATTR_KPARAM_INFO
	.align		4
.L_34:
        /*00d8*/ 	.byte	0x04, 0x17
        /*00da*/ 	.short	(.L_36 - .L_35)
.L_35:
        /*00dc*/ 	.word	0x00000000
        /*00e0*/ 	.short	0x000c
        /*00e2*/ 	.short	0x0044
        /*00e4*/ 	.byte	0x00, 0xf0, 0x11, 0x00


	//----- nvinfo : EIATTR_KPARAM_INFO
	.align		4
.L_36:
        /*00e8*/ 	.byte	0x04, 0x17
        /*00ea*/ 	.short	(.L_38 - .L_37)
.L_37:
        /*00ec*/ 	.word	0x00000000
        /*00f0*/ 	.short	0x000b
        /*00f2*/ 	.short	0x0040
        /*00f4*/ 	.byte	0x00, 0xf0, 0x11, 0x00


	//----- nvinfo : EIATTR_KPARAM_INFO
	.align		4
.L_38:
        /*00f8*/ 	.byte	0x04, 0x17
        /*00fa*/ 	.short	(.L_40 - .L_39)
.L_39:
        /*00fc*/ 	.word	0x00000000
        /*0100*/ 	.short	0x000a
        /*0102*/ 	.short	0x003c
        /*0104*/ 	.byte	0x00, 0xf0, 0x11, 0x00


	//----- nvinfo : EIATTR_KPARAM_INFO
	.align		4
.L_40:
        /*0108*/ 	.byte	0x04, 0x17
        /*010a*/ 	.short	(.L_42 - .L_41)
.L_41:
        /*010c*/ 	.word	0x00000000
        /*0110*/ 	.short	0x0009
        /*0112*/ 	.short	0x0038
        /*0114*/ 	.byte	0x00, 0xf0, 0x11, 0x00


	//----- nvinfo : EIATTR_KPARAM_INFO
	.align		4
.L_42:
        /*0118*/ 	.byte	0x04, 0x17
        /*011a*/ 	.short	(.L_44 - .L_43)
.L_43:
        /*011c*/ 	.word	0x00000000
        /*0120*/ 	.short	0x0008
        /*0122*/ 	.short	0x0034
        /*0124*/ 	.byte	0x00, 0xf0, 0x11, 0x00


	//----- nvinfo : EIATTR_KPARAM_INFO
	.align		4
.L_44:
        /*0128*/ 	.byte	0x04, 0x17
        /*012a*/ 	.short	(.L_46 - .L_45)
.L_45:
        /*012c*/ 	.word	0x00000000
        /*0130*/ 	.short	0x0007
        /*0132*/ 	.short	0x0030
        /*0134*/ 	.byte	0x00, 0xf0, 0x11, 0x00


	//----- nvinfo : EIATTR_KPARAM_INFO
	.align		4
.L_46:
        /*0138*/ 	.byte	0x04, 0x17
        /*013a*/ 	.short	(.L_48 - .L_47)
.L_47:
        /*013c*/ 	.word	0x00000000
        /*0140*/ 	.short	0x0006
        /*0142*/ 	.short	0x002c
        /*0144*/ 	.byte	0x00, 0xf0, 0x11, 0x00


	//----- nvinfo : EIATTR_KPARAM_INFO
	.align		4
.L_48:
        /*0148*/ 	.byte	0x04, 0x17
        /*014a*/ 	.short	(.L_50 - .L_49)
.L_49:
        /*014c*/ 	.word	0x00000000
        /*0150*/ 	.short	0x0005
        /*0152*/ 	.short	0x0028
        /*0154*/ 	.byte	0x00, 0xf0, 0x11, 0x00


	//----- nvinfo : EIATTR_KPARAM_INFO
	.align		4
.L_50:
        /*0158*/ 	.byte	0x04, 0x17
        /*015a*/ 	.short	(.L_52 - .L_51)
.L_51:
        /*015c*/ 	.word	0x00000000
        /*0160*/ 	.short	0x0004
        /*0162*/ 	.short	0x0020
        /*0164*/ 	.byte	0x00, 0xf4, 0x21, 0x00


	//----- nvinfo : EIATTR_KPARAM_INFO
	.align		4
.L_52:
        /*0168*/ 	.byte	0x04, 0x17
        /*016a*/ 	.short	(.L_54 - .L_53)
.L_53:
        /*016c*/ 	.word	0x00000000
        /*0170*/ 	.short	0x0003
        /*0172*/ 	.short	0x0018
        /*0174*/ 	.byte	0x00, 0xf4, 0x21, 0x00


	//----- nvinfo : EIATTR_KPARAM_INFO
	.align		4
.L_54:
        /*0178*/ 	.byte	0x04, 0x17
        /*017a*/ 	.short	(.L_56 - .L_55)
.L_55:
        /*017c*/ 	.word	0x00000000
        /*0180*/ 	.short	0x0002
        /*0182*/ 	.short	0x0010
        /*0184*/ 	.byte	0x00, 0xf4, 0x21, 0x00


	//----- nvinfo : EIATTR_KPARAM_INFO
	.align		4
.L_56:
        /*0188*/ 	.byte	0x04, 0x17
        /*018a*/ 	.short	(.L_58 - .L_57)
.L_57:
        /*018c*/ 	.word	0x00000000
        /*0190*/ 	.short	0x0001
        /*0192*/ 	.short	0x0008
        /*0194*/ 	.byte	0x00, 0xf4, 0x21, 0x00


	//----- nvinfo : EIATTR_KPARAM_INFO
	.align		4
.L_58:
        /*0198*/ 	.byte	0x04, 0x17
        /*019a*/ 	.short	(.L_60 - .L_59)
.L_59:
        /*019c*/ 	.word	0x00000000
        /*01a0*/ 	.short	0x0000
        /*01a2*/ 	.short	0x0000
        /*01a4*/ 	.byte	0x00, 0xf4, 0x21, 0x00


	//----- nvinfo : EIATTR_SPARSE_MMA_MASK
	.align		4
.L_60:
        /*01a8*/ 	.byte	0x03, 0x50
        /*01aa*/ 	.short	0x0000


	//----- nvinfo : EIATTR_MAXREG_COUNT
	.align		4
        /*01ac*/ 	.byte	0x03, 0x1b
        /*01ae*/ 	.short	0x00ff


	//----- nvinfo : EIATTR_NUM_BARRIERS
	.align		4
        /*01b0*/ 	.byte	0x02, 0x4c
        /*01b2*/ 	.byte	0x01
	.zero		1


	//----- nvinfo : EIATTR_MERCURY_ISA_VERSION
	.align		4
        /*01b4*/ 	.byte	0x03, 0x5f
        /*01b6*/ 	.short	0x0101


	//----- nvinfo : EIATTR_COOP_GROUP_MASK_REGIDS
	.align		4
        /*01b8*/ 	.byte	0x04, 0x29
        /*01ba*/ 	.short	(.L_62 - .L_61)


	//   ....[0]....
.L_61:
        /*01bc*/ 	.word	0xffffffff


	//   ....[1]....
        /*01c0*/ 	.word	0xffffffff


	//   ....[2]....
        /*01c4*/ 	.word	0xffffffff


	//   ....[3]....
        /*01c8*/ 	.word	0xffffffff


	//   ....[4]....
        /*01cc*/ 	.word	0xffffffff


	//   ....[5]....
        /*01d0*/ 	.word	0xffffffff


	//   ....[6]....
        /*01d4*/ 	.word	0xffffffff


	//   ....[7]....
        /*01d8*/ 	.word	0xffffffff


	//   ....[8]....
        /*01dc*/ 	.word	0xffffffff


	//   ....[9]....
        /*01e0*/ 	.word	0xffffffff


	//   ....[10]....
        /*01e4*/ 	.word	0xffffffff


	//   ....[11]....
        /*01e8*/ 	.word	0xffffffff


	//----- nvinfo : EIATTR_COOP_GROUP_INSTR_OFFSETS
	.align		4
.L_62:
        /*01ec*/ 	.byte	0x04, 0x28
        /*01ee*/ 	.short	(.L_64 - .L_63)


	//   ....[0]....
.L_63:
        /*01f0*/ 	.word	0x00001090


	//   ....[1]....
        /*01f4*/ 	.word	0x000010c0


	//   ....[2]....
        /*01f8*/ 	.word	0x00001300


	//   ....[3]....
        /*01fc*/ 	.word	0x00001320


	//   ....[4]....
        /*0200*/ 	.word	0x00001700


	//   ....[5]....
        /*0204*/ 	.word	0x00001720


	//   ....[6]....
        /*0208*/ 	.word	0x00001740


	//   ....[7]....
        /*020c*/ 	.word	0x00001750


	//   ....[8]....
        /*0210*/ 	.word	0x00001910


	//   ....[9]....
        /*0214*/ 	.word	0x00001920


	//   ....[10]....
        /*0218*/ 	.word	0x00001970


	//   ....[11]....
        /*021c*/ 	.word	0x00001980


	//----- nvinfo : EIATTR_EXIT_INSTR_OFFSETS
	.align		4
.L_64:
        /*0220*/ 	.byte	0x04, 0x1c
        /*0222*/ 	.short	(.L_66 - .L_65)


	//   ....[0]....
.L_65:
        /*0224*/ 	.word	0x00002d10


	//   ....[1]....
        /*0228*/ 	.word	0x00002d40


	//----- nvinfo : EIATTR_REQNTID
	.align		4
.L_66:
        /*022c*/ 	.byte	0x04, 0x10
        /*022e*/ 	.short	(.L_68 - .L_67)
.L_67:
        /*0230*/ 	.word	0x00000100
        /*0234*/ 	.word	0x00000001
        /*0238*/ 	.word	0x00000001


	//----- nvinfo : EIATTR_CBANK_PARAM_SIZE
	.align		4
.L_68:
        /*023c*/ 	.byte	0x03, 0x19
        /*023e*/ 	.short	0x0088


	//----- nvinfo : EIATTR_PARAM_CBANK
	.align		4
        /*0240*/ 	.byte	0x04, 0x0a
        /*0242*/ 	.short	(.L_70 - .L_69)
	.align		4
.L_69:
        /*0244*/ 	.word	index@(.nv.constant0.attn_fwd)
        /*0248*/ 	.short	0x0210
        /*024a*/ 	.short	0x0088


	//----- nvinfo : EIATTR_SW_WAR
	.align		4
.L_70:
        /*024c*/ 	.byte	0x04, 0x36
        /*024e*/ 	.short	(.L_72 - .L_71)
.L_71:
        /*0250*/ 	.word	0x00000008
.L_72:


//--------------------- .nv.callgraph             --------------------------
	.section	.nv.callgraph,"",@"SHT_CUDA_CALLGRAPH"
	.align	4
	.sectionentsize	8
	.align		4
        /*0000*/ 	.word	0x00000000
	.align		4
        /*0004*/ 	.word	0xffffffff
	.align		4
        /*0008*/ 	.word	0x00000000
	.align		4
        /*000c*/ 	.word	0xfffffffe
	.align		4
        /*0010*/ 	.word	0x00000000
	.align		4
        /*0014*/ 	.word	0xfffffffd
	.align		4
        /*0018*/ 	.word	0x00000000
	.align		4
        /*001c*/ 	.word	0xfffffffc


//--------------------- .nv.constant4             --------------------------
	.section	.nv.constant4,"a",@progbits
	.align	8
	.align		8
.nv.constant4:
        /*0000*/ 	.dword	_$_str


//--------------------- .text.attn_fwd            --------------------------
	.section	.text.attn_fwd,"ax",@progbits
	.align	128
        .global         attn_fwd
        .type           attn_fwd,@function
        .size           attn_fwd,(.L_x_3 - attn_fwd)
        .other          attn_fwd,@"STO_CUDA_ENTRY STV_DEFAULT"
attn_fwd:
.text.attn_fwd:
[----:B------:R-:W-:Y:S01]  /*0000*/  LDC R1, c[0x0][0x28] ;  /* 0x00000a00ff017b82 */ /* 0x000fe20000000800 */
[----:B------:R-:W0:Y:S07]  /*0010*/  S2R R0, SR_TID.X ;  /* 0x0000000000007919 */ /* 0x000e2e0000002100 */
[----:B------:R-:W1:Y:S01]  /*0020*/  S2UR UR12, SR_CTAID.Y ;  /* 0x00000000000c79c3 */ /* 0x000e620000002600 */
[----:B------:R-:W-:Y:S01]  /*0030*/  ULDC.64 UR4, c[0x0][0x240] ;  /* 0x0000900000047ab9 */ /* 0x000fe20000000a00 */
[----:B------:R-:W-:Y:S01]  /*0040*/  ULDC.64 UR16, c[0x0][0x208] ;  /* 0x0000820000107ab9 */ /* 0x000fe20000000a00 */
[----:B------:R-:W2:Y:S05]  /*0050*/  S2R R3, SR_CTAID.X ;  /* 0x0000000000037919 */ /* 0x000eaa0000002500 */
[----:B------:R-:W3:Y:S08]  /*0060*/  LDC R32, c[0x0][0x248] ;  /* 0x00009200ff207b82 */ /* 0x000ef00000000800 */
[----:B------:R-:W4:Y:S01]  /*0070*/  LDC.64 R28, c[0x0][0x210] ;  /* 0x00008400ff1c7b82 */ /* 0x000f220000000a00 */
[----:B-1----:R-:W-:Y:S01]  /*0080*/  UIMAD UR4, UR12, UR4, URZ ;  /* 0x000000040c0472a4 */ /* 0x002fe2000f8e023f */
[----:B0-----:R-:W-:-:S05]  /*0090*/  LOP3.LUT R2, R0, 0x7f, RZ, 0xc0, !PT ;  /* 0x0000007f00027812 */ /* 0x001fca00078ec0ff */
[----:B--2---:R-:W-:Y:S01]  /*00a0*/  IMAD R2, R3, 0x80, R2 ;  /* 0x0000008003027824 */ /* 0x004fe200078e0202 */
[----:B------:R-:W-:-:S03]  /*00b0*/  SHF.R.U32.HI R3, RZ, 0x7, R0 ;  /* 0x00000007ff037819 */ /* 0x000fc60000011600 */
[----:B------:R-:W-:Y:S01]  /*00c0*/  IMAD R5, R2, UR5, RZ ;  /* 0x0000000502057c24 */ /* 0x000fe2000f8e02ff */
[----:B------:R-:W-:Y:S01]  /*00d0*/  SGXT.U32 R3, R3, 0x1 ;  /* 0x000000010303781a */ /* 0x000fe20000000000 */
[----:B------:R-:W-:-:S03]  /*00e0*/  USHF.R.S32.HI UR5, URZ, 0x1f, UR4 ;  /* 0x0000001f3f057899 */ /* 0x000fc60008011404 */
[----:B----4-:R-:W-:Y:S01]  /*00f0*/  IADD3 R28, P0, P1, R5, UR4, R28 ;  /* 0x00000004051c7c10 */ /* 0x010fe2000f91e01c */
[----:B---3--:R-:W-:Y:S01]  /*0100*/  IMAD R7, R3, R32, RZ ;  /* 0x0000002003077224 */ /* 0x008fe200078e02ff */
[----:B------:R-:W-:-:S03]  /*0110*/  SHF.R.S32.HI R4, RZ, 0x1f, R5 ;  /* 0x0000001fff047819 */ /* 0x000fc60000011405 */
[----:B------:R-:W-:Y:S01]  /*0120*/  IMAD R8, R32, 0x2, R7 ;  /* 0x0000000220087824 */ /* 0x000fe200078e0207 */
[----:B------:R-:W-:Y:S02]  /*0130*/  IADD3.X R30, R4, UR5, R29, P0, P1 ;  /* 0x00000005041e7c10 */ /* 0x000fe400087e241d */
[CC--:B------:R-:W-:Y:S01]  /*0140*/  IADD3 R4, P0, R7.reuse, R28.reuse, RZ ;  /* 0x0000001c07047210 */ /* 0x0c0fe20007f1e0ff */
[----:B------:R-:W-:Y:S01]  /*0150*/  IMAD R9, R32, 0x2, R8 ;  /* 0x0000000220097824 */ /* 0x000fe200078e0208 */
[----:B------:R-:W-:Y:S02]  /*0160*/  IADD3 R6, P1, R8, R28, RZ ;  /* 0x0000001c08067210 */ /* 0x000fe40007f3e0ff */
[-C--:B------:R-:W-:Y:S01]  /*0170*/  LEA.HI.X.SX32 R5, R7, R30.reuse, 0x1, P0 ;  /* 0x0000001e07057211 */ /* 0x080fe200000f0eff */
[----:B------:R-:W-:Y:S01]  /*0180*/  IMAD R11, R32, 0x2, R9 ;  /* 0x00000002200b7824 */ /* 0x000fe200078e0209 */
[----:B------:R-:W-:Y:S02]  /*0190*/  LEA.HI.X.SX32 R7, R8, R30, 0x1, P1 ;  /* 0x0000001e08077211 */ /* 0x000fe400008f0eff */
[C---:B------:R-:W-:Y:S01]  /*01a0*/  IADD3 R8, P0, R9.reuse, R28, RZ ;  /* 0x0000001c09087210 */ /* 0x040fe20007f1e0ff */
[C---:B------:R-:W-:Y:S01]  /*01b0*/  IMAD R13, R32.reuse, 0x2, R11 ;  /* 0x00000002200d7824 */ /* 0x040fe200078e020b */
[----:B------:R0:W2:Y:S02]  /*01c0*/  LDG.E.U8 R18, desc[UR16][R4.64] ;  /* 0x0000001004127981 */ /* 0x0000a4000c1e1100 */
[----:B------:R-:W-:Y:S01]  /*01d0*/  LEA.HI.X.SX32 R9, R9, R30, 0x1, P0 ;  /* 0x0000001e09097211 */ /* 0x000fe200000f0eff */
[C---:B------:R-:W-:Y:S01]  /*01e0*/  IMAD R15, R32.reuse, 0x2, R13 ;  /* 0x00000002200f7824 */ /* 0x040fe200078e020d */
[C---:B------:R-:W-:Y:S01]  /*01f0*/  IADD3 R10, P0, R11.reuse, R28, RZ ;  /* 0x0000001c0b0a7210 */ /* 0x040fe20007f1e0ff */
[----:B------:R-:W3:Y:S02]  /*0200*/  LDG.E.U8 R19, desc[UR16][R6.64] ;  /* 0x0000001006137981 */ /* 0x000ee4000c1e1100 */
[C---:B------:R-:W-:Y:S01]  /*0210*/  IMAD R16, R32.reuse, 0x2, R15 ;  /* 0x0000000220107824 */ /* 0x040fe200078e020f */
[----:B------:R-:W-:Y:S01]  /*0220*/  LEA.HI.X.SX32 R11, R11, R30, 0x1, P0 ;  /* 0x0000001e0b0b7211 */ /* 0x000fe200000f0eff */
[----:B------:R1:W4:Y:S01]  /*0230*/  LDG.E.U8 R20, desc[UR16][R8.64] ;  /* 0x0000001008147981 */ /* 0x000322000c1e1100 */
[CC--:B------:R-:W-:Y:S01]  /*0240*/  IADD3 R12, P0, R13.reuse, R28.reuse, RZ ;  /* 0x0000001c0d0c7210 */ /* 0x0c0fe20007f1e0ff */
[----:B------:R-:W-:Y:S01]  /*0250*/  IMAD R17, R32, 0x2, R16 ;  /* 0x0000000220117824 */ /* 0x000fe200078e0210 */
[----:B------:R-:W-:Y:S01]  /*0260*/  IADD3 R14, P1, R16, R28, RZ ;  /* 0x0000001c100e7210 */ /* 0x000fe20007f3e0ff */
[----:B------:R5:W4:Y:S01]  /*0270*/  LDG.E.U8 R21, desc[UR16][R10.64] ;  /* 0x000000100a157981 */ /* 0x000b22000c1e1100 */
[----:B------:R-:W-:-:S02]  /*0280*/  LEA.HI.X.SX32 R13, R13, R30, 0x1, P0 ;  /* 0x0000001e0d0d7211 */ /* 0x000fc400000f0eff */
[----:B0-----:R-:W-:Y:S01]  /*0290*/  IADD3 R4, P0, R15, R28, RZ ;  /* 0x0000001c0f047210 */ /* 0x001fe20007f1e0ff */
[----:B-1----:R-:W-:-:S03]  /*02a0*/  IMAD R9, R32, 0x2, R17 ;  /* 0x0000000220097824 */ /* 0x002fc600078e0211 */
[----:B------:R-:W-:Y:S01]  /*02b0*/  LEA.HI.X.SX32 R5, R15, R30, 0x1, P0 ;  /* 0x0000001e0f057211 */ /* 0x000fe200000f0eff */
[----:B------:R0:W4:Y:S01]  /*02c0*/  LDG.E.U8 R22, desc[UR16][R12.64] ;  /* 0x000000100c167981 */ /* 0x000122000c1e1100 */
[C---:B------:R-:W-:Y:S01]  /*02d0*/  IADD3 R6, P0, R17.reuse, R28, RZ ;  /* 0x0000001c11067210 */ /* 0x040fe20007f1e0ff */
[----:B-----5:R-:W-:Y:S01]  /*02e0*/  IMAD R11, R32, 0x2, R9 ;  /* 0x00000002200b7824 */ /* 0x020fe200078e0209 */
[-C--:B------:R-:W-:Y:S01]  /*02f0*/  LEA.HI.X.SX32 R15, R16, R30.reuse, 0x1, P1 ;  /* 0x0000001e100f7211 */ /* 0x080fe200008f0eff */
[----:B------:R-:W5:Y:S01]  /*0300*/  LDG.E.U8 R23, desc[UR16][R4.64] ;  /* 0x0000001004177981 */ /* 0x000f62000c1e1100 */
[----:B------:R-:W-:Y:S01]  /*0310*/  LEA.HI.X.SX32 R7, R17, R30, 0x1, P0 ;  /* 0x0000001e11077211 */ /* 0x000fe200000f0eff */
[C---:B------:R-:W-:Y:S01]  /*0320*/  IMAD R16, R32.reuse, 0x2, R11 ;  /* 0x0000000220107824 */ /* 0x040fe200078e020b */
[C---:B------:R-:W-:Y:S01]  /*0330*/  IADD3 R8, P0, R9.reuse, R28, RZ ;  /* 0x0000001c09087210 */ /* 0x040fe20007f1e0ff */
[----:B------:R1:W5:Y:S02]  /*0340*/  LDG.E.U8 R24, desc[UR16][R14.64] ;  /* 0x000000100e187981 */ /* 0x000364000c1e1100 */
[----:B------:R-:W-:Y:S01]  /*0350*/  IMAD R17, R32, 0x2, R16 ;  /* 0x0000000220117824 */ /* 0x000fe200078e0210 */
[----:B------:R-:W-:Y:S01]  /*0360*/  LEA.HI.X.SX32 R9, R9, R30, 0x1, P0 ;  /* 0x0000001e09097211 */ /* 0x000fe200000f0eff */
[----:B------:R1:W5:Y:S01]  /*0370*/  LDG.E.U8 R25, desc[UR16][R6.64] ;  /* 0x0000001006197981 */ /* 0x000362000c1e1100 */
[----:B------:R-:W-:-:S02]  /*0380*/  IADD3 R10, P0, R11, R28, RZ ;  /* 0x0000001c0b0a7210 */ /* 0x000fc40007f1e0ff */
[----:B0-----:R-:W-:Y:S01]  /*0390*/  IADD3 R12, P1, R16, R28, RZ ;  /* 0x0000001c100c7210 */ /* 0x001fe20007f3e0ff */
[----:B------:R0:W5:Y:S01]  /*03a0*/  LDG.E.U8 R26, desc[UR16][R8.64] ;  /* 0x00000010081a7981 */ /* 0x000162000c1e1100 */
[----:B------:R-:W-:Y:S01]  /*03b0*/  LEA.HI.X.SX32 R11, R11, R30, 0x1, P0 ;  /* 0x0000001e0b0b7211 */ /* 0x000fe200000f0eff */
[----:B-1----:R-:W-:Y:S01]  /*03c0*/  IMAD R14, R32, 0x2, R17 ;  /* 0x00000002200e7824 */ /* 0x002fe200078e0211 */
[----:B------:R-:W-:-:S03]  /*03d0*/  IADD3 R4, P0, R17, R28, RZ ;  /* 0x0000001c11047210 */ /* 0x000fc60007f1e0ff */
[----:B------:R-:W-:Y:S01]  /*03e0*/  IMAD R15, R32, 0x2, R14 ;  /* 0x00000002200f7824 */ /* 0x000fe200078e020e */
[-C--:B------:R-:W-:Y:S01]  /*03f0*/  LEA.HI.X.SX32 R5, R17, R30.reuse, 0x1, P0 ;  /* 0x0000001e11057211 */ /* 0x080fe200000f0eff */
[----:B------:R1:W5:Y:S01]  /*0400*/  LDG.E.U8 R27, desc[UR16][R10.64] ;  /* 0x000000100a1b7981 */ /* 0x000362000c1e1100 */
[----:B------:R-:W-:Y:S01]  /*0410*/  LEA.HI.X.SX32 R13, R16, R30, 0x1, P1 ;  /* 0x0000001e100d7211 */ /* 0x000fe200008f0eff */
[----:B------:R-:W-:Y:S01]  /*0420*/  IMAD R16, R32, 0x2, R15 ;  /* 0x0000000220107824 */ /* 0x000fe200078e020f */
[----:B------:R-:W-:Y:S01]  /*0430*/  IADD3 R6, P0, R14, R28, RZ ;  /* 0x0000001c0e067210 */ /* 0x000fe20007f1e0ff */
[----:B------:R1:W5:Y:S02]  /*0440*/  LDG.E.U8 R4, desc[UR16][R4.64] ;  /* 0x0000001004047981 */ /* 0x000364000c1e1100 */
[----:B------:R-:W-:Y:S01]  /*0450*/  IMAD R17, R32, 0x2, R16 ;  /* 0x0000000220117824 */ /* 0x000fe200078e0210 */
[----:B------:R-:W-:Y:S01]  /*0460*/  LEA.HI.X.SX32 R7, R14, R30, 0x1, P0 ;  /* 0x0000001e0e077211 */ /* 0x000fe200000f0eff */
[----:B------:R-:W5:Y:S01]  /*0470*/  LDG.E.U8 R12, desc[UR16][R12.64] ;  /* 0x000000100c0c7981 */ /* 0x000f62000c1e1100 */
[----:B0-----:R-:W-:-:S02]  /*0480*/  IADD3 R8, P0, R15, R28, RZ ;  /* 0x0000001c0f087210 */ /* 0x001fc40007f1e0ff */
[C---:B------:R-:W-:Y:S01]  /*0490*/  IADD3 R14, P1, R16.reuse, R28, RZ ;  /* 0x0000001c100e7210 */ /* 0x040fe20007f3e0ff */
[----:B------:R-:W5:Y:S01]  /*04a0*/  LDG.E.U8 R6, desc[UR16][R6.64] ;  /* 0x0000001006067981 */ /* 0x000f62000c1e1100 */
[----:B------:R-:W-:Y:S02]  /*04b0*/  LEA.HI.X.SX32 R9, R15, R30, 0x1, P0 ;  /* 0x0000001e0f097211 */ /* 0x000fe400000f0eff */
[C---:B-1----:R-:W-:Y:S02]  /*04c0*/  IADD3 R10, P0, R17.reuse, R28, RZ ;  /* 0x0000001c110a7210 */ /* 0x042fe40007f1e0ff */
[-C--:B------:R-:W-:Y:S01]  /*04d0*/  LEA.HI.X.SX32 R15, R16, R30.reuse, 0x1, P1 ;  /* 0x0000001e100f7211 */ /* 0x080fe200008f0eff */
[----:B------:R-:W5:Y:S01]  /*04e0*/  LDG.E.U8 R8, desc[UR16][R8.64] ;  /* 0x0000001008087981 */ /* 0x000f62000c1e1100 */
[----:B------:R-:W-:-:S03]  /*04f0*/  LEA.HI.X.SX32 R11, R17, R30, 0x1, P0 ;  /* 0x0000001e110b7211 */ /* 0x000fc600000f0eff */
[----:B------:R-:W5:Y:S04]  /*0500*/  LDG.E.U8 R14, desc[UR16][R14.64] ;  /* 0x000000100e0e7981 */ /* 0x000f68000c1e1100 */
[----:B------:R-:W5:Y:S01]  /*0510*/  LDG.E.U8 R10, desc[UR16][R10.64] ;  /* 0x000000100a0a7981 */ /* 0x000f62000c1e1100 */
[----:B------:R-:W-:Y:S01]  /*0520*/  IMAD.SHL.U32 R5, R0, 0x20, RZ ;  /* 0x0000002000057824 */ /* 0x000fe200078e00ff */
[----:B------:R-:W-:-:S04]  /*0530*/  SHF.R.S32.HI R16, RZ, 0x2, R0 ;  /* 0x00000002ff107819 */ /* 0x000fc80000011400 */
[----:B------:R-:W-:Y:S02]  /*0540*/  LOP3.LUT R5, R5, 0xf60, RZ, 0xc0, !PT ;  /* 0x00000f6005057812 */ /* 0x000fe400078ec0ff */
[----:B------:R-:W-:-:S04]  /*0550*/  SGXT R16, R16, 0x1 ;  /* 0x000000011010781a */ /* 0x000fc80000000200 */
[----:B------:R-:W-:Y:S01]  /*0560*/  LOP3.LUT R16, R5, 0x90, R16, 0xf8, !PT ;  /* 0x0000009005107812 */ /* 0x000fe200078ef810 */
[----:B------:R-:W0:Y:S03]  /*0570*/  S2UR UR6, SR_CgaCtaId ;  /* 0x00000000000679c3 */ /* 0x000e260000008800 */
[----:B------:R-:W-:-:S05]  /*0580*/  LOP3.LUT R16, R16, R3, RZ, 0xfc, !PT ;  /* 0x0000000310107212 */ /* 0x000fca00078efcff */
[----:B------:R-:W1:Y:S01]  /*0590*/  LDC R3, c[0x0][0x280] ;  /* 0x0000a000ff037b82 */ /* 0x000e620000000800 */
[----:B------:R-:W-:Y:S01]  /*05a0*/  UMOV UR4, 0x400 ;  /* 0x0000040000047882 */ /* 0x000fe20000000000 */
[----:B------:R-:W-:Y:S01]  /*05b0*/  LOP3.LUT R5, R16, 0x10, RZ, 0x3c, !PT ;  /* 0x0000001010057812 */ /* 0x000fe200078e3cff */
[----:B------:R-:W-:Y:S01]  /*05c0*/  IMAD.MOV.U32 R31, RZ, RZ, -0x800000 ;  /* 0xff800000ff1f7424 */ /* 0x000fe200078e00ff */
[----:B0-----:R-:W-:Y:S01]  /*05d0*/  ULEA UR6, UR6, UR4, 0x18 ;  /* 0x0000000406067291 */ /* 0x001fe2000f8ec03f */
[----:B-1----:R-:W-:Y:S01]  /*05e0*/  ISETP.GE.AND P1, PT, R3, 0x1, PT ;  /* 0x000000010300780c */ /* 0x002fe20003f26270 */
[----:B------:R-:W-:Y:S01]  /*05f0*/  IMAD.MOV.U32 R58, RZ, RZ, 0x3f800000 ;  /* 0x3f800000ff3a7424 */ /* 0x000fe200078e00ff */
[----:B------:R-:W-:Y:S01]  /*0600*/  CS2R R40, SRZ ;  /* 0x0000000000287805 */ /* 0x000fe2000001ff00 */
[----:B------:R-:W-:Y:S01]  /*0610*/  IMAD.MOV.U32 R60, RZ, RZ, 0x3f800000 ;  /* 0x3f800000ff3c7424 */ /* 0x000fe200078e00ff */
[----:B------:R-:W-:Y:S01]  /*0620*/  CS2R R42, SRZ ;  /* 0x00000000002a7805 */ /* 0x000fe2000001ff00 */
[----:B------:R-:W-:Y:S01]  /*0630*/  IMAD.MOV.U32 R63, RZ, RZ, -0x800000 ;  /* 0xff800000ff3f7424 */ /* 0x000fe200078e00ff */
[----:B------:R-:W-:-:S02]  /*0640*/  CS2R R44, SRZ ;  /* 0x00000000002c7805 */ /* 0x000fc4000001ff00 */
[----:B------:R-:W-:Y:S02]  /*0650*/  CS2R R46, SRZ ;  /* 0x00000000002e7805 */ /* 0x000fe4000001ff00 */
[----:B------:R-:W-:Y:S02]  /*0660*/  CS2R R48, SRZ ;  /* 0x0000000000307805 */ /* 0x000fe4000001ff00 */
[----:B------:R-:W-:Y:S02]  /*0670*/  CS2R R50, SRZ ;  /* 0x0000000000327805 */ /* 0x000fe4000001ff00 */
[----:B------:R-:W-:Y:S02]  /*0680*/  CS2R R52, SRZ ;  /* 0x0000000000347805 */ /* 0x000fe4000001ff00 */
[----:B------:R-:W-:Y:S02]  /*0690*/  CS2R R54, SRZ ;  /* 0x0000000000367805 */ /* 0x000fe4000001ff00 */
[----:B------:R-:W-:Y:S01]  /*06a0*/  LOP3.LUT P0, RZ, R0, 0x80, RZ, 0xc0, !PT ;  /* 0x0000008000ff7812 */ /* 0x000fe2000780c0ff */
[----:B--2---:R0:W-:Y:S04]  /*06b0*/  STS.U8 [R16+UR6], R18 ;  /* 0x0000001210007988 */ /* 0x0041e80008000006 */
[----:B---3--:R0:W-:Y:S04]  /*06c0*/  STS.U8 [R16+UR6+0x2], R19 ;  /* 0x0000021310007988 */ /* 0x0081e80008000006 */
[----:B----4-:R0:W-:Y:S04]  /*06d0*/  STS.U8 [R16+UR6+0x4], R20 ;  /* 0x0000041410007988 */ /* 0x0101e80008000006 */
[----:B------:R0:W-:Y:S04]  /*06e0*/  STS.U8 [R16+UR6+0x6], R21 ;  /* 0x0000061510007988 */ /* 0x0001e80008000006 */
[----:B------:R0:W-:Y:S04]  /*06f0*/  STS.U8 [R16+UR6+0x8], R22 ;  /* 0x0000081610007988 */ /* 0x0001e80008000006 */
[----:B-----5:R0:W-:Y:S04]  /*0700*/  STS.U8 [R16+UR6+0xa], R23 ;  /* 0x00000a1710007988 */ /* 0x0201e80008000006 */
[----:B------:R0:W-:Y:S04]  /*0710*/  STS.U8 [R16+UR6+0xc], R24 ;  /* 0x00000c1810007988 */ /* 0x0001e80008000006 */
[----:B------:R0:W-:Y:S04]  /*0720*/  STS.U8 [R16+UR6+0xe], R25 ;  /* 0x00000e1910007988 */ /* 0x0001e80008000006 */
[----:B------:R0:W-:Y:S04]  /*0730*/  STS.U8 [R5+UR6], R26 ;  /* 0x0000001a05007988 */ /* 0x0001e80008000006 */
[----:B------:R0:W-:Y:S04]  /*0740*/  STS.U8 [R5+UR6+0x2], R27 ;  /* 0x0000021b05007988 */ /* 0x0001e80008000006 */
[----:B------:R0:W-:Y:S04]  /*0750*/  STS.U8 [R5+UR6+0x6], R4 ;  /* 0x0000060405007988 */ /* 0x0001e80008000006 */
[----:B------:R0:W-:Y:S04]  /*0760*/  STS.U8 [R5+UR6+0x4], R12 ;  /* 0x0000040c05007988 */ /* 0x0001e80008000006 */
[----:B------:R0:W-:Y:S04]  /*0770*/  STS.U8 [R5+UR6+0x8], R6 ;  /* 0x0000080605007988 */ /* 0x0001e80008000006 */
[----:B------:R0:W-:Y:S04]  /*0780*/  STS.U8 [R5+UR6+0xa], R8 ;  /* 0x00000a0805007988 */ /* 0x0001e80008000006 */
[----:B------:R0:W-:Y:S04]  /*0790*/  STS.U8 [R5+UR6+0xc], R14 ;  /* 0x00000c0e05007988 */ /* 0x0001e80008000006 */
[----:B------:R0:W-:Y:S01]  /*07a0*/  STS.U8 [R5+UR6+0xe], R10 ;  /* 0x00000e0a05007988 */ /* 0x0001e20008000006 */
[----:B------:R-:W-:Y:S05]  /*07b0*/  @!P1 BRA `(.L_x_0) ;  /* 0x0000001000a49947 */ /* 0x000fea0003800000 */
[----:B0-----:R-:W0:Y:S01]  /*07c0*/  LDC.64 R20, c[0x0][0x250] ;  /* 0x00009400ff147b82 */ /* 0x001e220000000a00 */
[C---:B------:R-:W-:Y:S01]  /*07d0*/  LOP3.LUT R6, R0.reuse, 0x1, RZ, 0xc0, !PT ;  /* 0x0000000100067812 */ /* 0x040fe200078ec0ff */
[----:B------:R-:W-:Y:S01]  /*07e0*/  ULDC UR4, c[0x0][0x258] ;  /* 0x0000960000047ab9 */ /* 0x000fe20000000800 */
[----:B------:R-:W-:Y:S01]  /*07f0*/  LOP3.LUT R7, R0, 0x1c, RZ, 0xc0, !PT ;  /* 0x0000001c00077812 */ /* 0x000fe200078ec0ff */
[----:B------:R-:W-:Y:S01]  /*0800*/  ULDC.64 UR8, c[0x0][0x218] ;  /* 0x0000860000087ab9 */ /* 0x000fe20000000a00 */
[--C-:B------:R-:W-:Y:S01]  /*0810*/  SHF.R.U32.HI R8, RZ, 0x5, R0.reuse ;  /* 0x00000005ff087819 */ /* 0x100fe20000011600 */
[----:B------:R-:W-:Y:S01]  /*0820*/  ULDC.64 UR14, c[0x0][0x260] ;  /* 0x00009800000e7ab9 */ /* 0x000fe20000000a00 */
[--C-:B------:R-:W-:Y:S01]  /*0830*/  SHF.R.U32.HI R19, RZ, 0x1, R0.reuse ;  /* 0x00000001ff137819 */ /* 0x100fe20000011600 */
[----:B------:R-:W1:Y:S01]  /*0840*/  LDC R13, c[0x0][0x268] ;  /* 0x00009a00ff0d7b82 */ /* 0x000e620000000800 */
[----:B------:R-:W-:Y:S01]  /*0850*/  R2UR UR13, R8 ;  /* 0x00000000080d72ca */ /* 0x000fe200000e0000 */
[----:B------:R-:W-:Y:S01]  /*0860*/  IMAD R6, R6, 0x2, R7 ;  /* 0x0000000206067824 */ /* 0x000fe200078e0207 */
[----:B------:R-:W-:Y:S01]  /*0870*/  LOP3.LUT R7, R0, 0x1f, RZ, 0xc0, !PT ;  /* 0x0000001f00077812 */ /* 0x000fe200078ec0ff */
[----:B------:R-:W-:Y:S01]  /*0880*/  IMAD.MOV.U32 R58, RZ, RZ, 0x3f800000 ;  /* 0x3f800000ff3a7424 */ /* 0x000fe200078e00ff */
[----:B------:R-:W-:Y:S01]  /*0890*/  SGXT.U32 R19, R19, 0x1 ;  /* 0x000000011313781a */ /* 0x000fe20000000000 */
[----:B------:R-:W-:Y:S01]  /*08a0*/  IMAD.MOV.U32 R64, RZ, RZ, -0x800000 ;  /* 0xff800000ff407424 */ /* 0x000fe200078e00ff */
[----:B------:R-:W-:Y:S01]  /*08b0*/  SHF.R.U32.HI R8, RZ, 0x5, R0 ;  /* 0x00000005ff087819 */ /* 0x000fe20000011600 */
[----:B------:R-:W2:Y:S01]  /*08c0*/  LDC.64 R4, c[0x0][0x220] ;  /* 0x00008800ff047b82 */ /* 0x000ea20000000a00 */
[C---:B------:R-:W-:Y:S01]  /*08d0*/  IMAD R9, R7.reuse, UR4, RZ ;  /* 0x0000000407097c24 */ /* 0x040fe2000f8e02ff */
[----:B------:R-:W-:Y:S01]  /*08e0*/  LOP3.LUT R19, R6, R19, RZ, 0xfc, !PT ;  /* 0x0000001306137212 */ /* 0x000fe200078efcff */
[----:B------:R-:W-:Y:S01]  /*08f0*/  UIMAD UR4, UR12, UR14, URZ ;  /* 0x0000000e0c0472a4 */ /* 0x000fe2000f8e023f */
[----:B------:R-:W-:Y:S01]  /*0900*/  SGXT.U32 R6, R8, 0x3 ;  /* 0x000000030806781a */ /* 0x000fe20000000000 */
[----:B------:R-:W-:Y:S01]  /*0910*/  IMAD R7, R7, UR15, RZ ;  /* 0x0000000f07077c24 */ /* 0x000fe2000f8e02ff */
[----:B------:R-:W-:Y:S01]  /*0920*/  UIADD3 UR5, UR13, 0x18, URZ ;  /* 0x000000180d057890 */ /* 0x000fe2000fffe03f */
[----:B------:R-:W-:Y:S01]  /*0930*/  SHF.R.S32.HI R11, RZ, 0x1f, R9 ;  /* 0x0000001fff0b7819 */ /* 0x000fe20000011409 */
[----:B0-----:R-:W-:Y:S01]  /*0940*/  IMAD R20, R20, UR12, RZ ;  /* 0x0000000c14147c24 */ /* 0x001fe2000f8e02ff */
[----:B------:R-:W-:Y:S01]  /*0950*/  USHF.R.S32.HI UR7, URZ, 0x1f, UR4 ;  /* 0x0000001f3f077899 */ /* 0x000fe20008011404 */
[----:B------:R-:W-:Y:S01]  /*0960*/  IMAD.MOV.U32 R60, RZ, RZ, 0x3f800000 ;  /* 0x3f800000ff3c7424 */ /* 0x000fe200078e00ff */
[----:B------:R-:W-:Y:S01]  /*0970*/  CS2R R40, SRZ ;  /* 0x0000000000287805 */ /* 0x000fe2000001ff00 */
[----:B------:R-:W-:Y:S01]  /*0980*/  IMAD R56, R21, UR5, RZ ;  /* 0x0000000515387c24 */ /* 0x000fe2000f8e02ff */
[----:B------:R-:W-:-:S02]  /*0990*/  IADD3 R61, P1, P2, R9, UR8, R20 ;  /* 0x00000008093d7c10 */ /* 0x000fc4000fa3e014 */
[----:B------:R-:W-:Y:S02]  /*09a0*/  CS2R R42, SRZ ;  /* 0x00000000002a7805 */ /* 0x000fe4000001ff00 */
[----:B------:R-:W-:Y:S01]  /*09b0*/  SHF.R.S32.HI R8, RZ, 0x1f, R20 ;  /* 0x0000001fff087819 */ /* 0x000fe20000011414 */
[----:B------:R-:W-:Y:S01]  /*09c0*/  IMAD R20, R6, R21, RZ ;  /* 0x0000001506147224 */ /* 0x000fe200078e02ff */
[----:B------:R-:W-:Y:S01]  /*09d0*/  IADD3 R59, P4, R56, R61, RZ ;  /* 0x0000003d383b7210 */ /* 0x000fe20007f9e0ff */
[----:B-1----:R-:W-:Y:S01]  /*09e0*/  IMAD R6, R6, R13, RZ ;  /* 0x0000000d06067224 */ /* 0x002fe200078e02ff */
[----:B------:R-:W-:Y:S01]  /*09f0*/  IADD3.X R11, R11, UR9, R8, P1, P2 ;  /* 0x000000090b0b7c10 */ /* 0x000fe20008fe4408 */
[----:B------:R-:W-:Y:S01]  /*0a00*/  IMAD R22, R21, 0x8, R20 ;  /* 0x0000000815167824 */ /* 0x000fe200078e0214 */
[----:B------:R-:W-:Y:S01]  /*0a10*/  IADD3 R23, P1, R20, R61, RZ ;  /* 0x0000003d14177210 */ /* 0x000fe20007f3e0ff */
[----:B------:R-:W-:Y:S01]  /*0a20*/  IMAD R12, R13, 0x8, R6 ;  /* 0x000000080d0c7824 */ /* 0x000fe200078e0206 */
[----:B------:R-:W-:Y:S01]  /*0a30*/  LEA.HI.X.SX32 R56, R56, R11, 0x1, P4 ;  /* 0x0000000b38387211 */ /* 0x000fe200020f0eff */
[----:B------:R-:W-:Y:S01]  /*0a40*/  IMAD R18, R21, 0x8, R22 ;  /* 0x0000000815127824 */ /* 0x000fe200078e0216 */
[-C--:B------:R-:W-:Y:S01]  /*0a50*/  IADD3 R57, P2, R22, R61.reuse, RZ ;  /* 0x0000003d16397210 */ /* 0x080fe20007f5e0ff */
[----:B------:R-:W-:Y:S01]  /*0a60*/  IMAD R10, R13, 0x8, R12 ;  /* 0x000000080d0a7824 */ /* 0x000fe200078e020c */
[----:B--2---:R-:W-:Y:S01]  /*0a70*/  IADD3 R9, P5, P6, R7, UR4, R4 ;  /* 0x0000000407097c10 */ /* 0x004fe2000febe004 */
[----:B------:R-:W-:Y:S01]  /*0a80*/  IMAD.MOV.U32 R8, RZ, RZ, 0x7632 ;  /* 0x00007632ff087424 */ /* 0x000fe200078e00ff */
[----:B------:R-:W-:-:S02]  /*0a90*/  IADD3 R61, P3, R18, R61, RZ ;  /* 0x0000003d123d7210 */ /* 0x000fc40007f7e0ff */
[----:B------:R-:W-:Y:S02]  /*0aa0*/  CS2R R44, SRZ ;  /* 0x00000000002c7805 */ /* 0x000fe4000001ff00 */
[----:B------:R-:W-:Y:S02]  /*0ab0*/  SHF.R.S32.HI R4, RZ, 0x1f, R7 ;  /* 0x0000001fff047819 */ /* 0x000fe40000011407 */
[----:B------:R-:W-:Y:S02]  /*0ac0*/  CS2R R46, SRZ ;  /* 0x00000000002e7805 */ /* 0x000fe4000001ff00 */
[-C--:B------:R-:W-:Y:S02]  /*0ad0*/  LEA.HI.X.SX32 R20, R20, R11.reuse, 0x1, P1 ;  /* 0x0000000b14147211 */ /* 0x080fe400008f0eff */
[----:B------:R-:W-:Y:S02]  /*0ae0*/  CS2R R48, SRZ ;  /* 0x0000000000307805 */ /* 0x000fe4000001ff00 */
[----:B------:R-:W-:-:S02]  /*0af0*/  LEA.HI.X.SX32 R22, R22, R11, 0x1, P2 ;  /* 0x0000000b16167211 */ /* 0x000fc400010f0eff */
[----:B------:R-:W-:Y:S02]  /*0b00*/  CS2R R50, SRZ ;  /* 0x0000000000327805 */ /* 0x000fe4000001ff00 */
[----:B------:R-:W-:Y:S01]  /*0b10*/  LEA.HI.X.SX32 R18, R18, R11, 0x1, P3 ;  /* 0x0000000b12127211 */ /* 0x000fe200018f0eff */
[----:B------:R-:W-:Y:S01]  /*0b20*/  IMAD R11, R13, UR5, RZ ;  /* 0x000000050d0b7c24 */ /* 0x000fe2000f8e02ff */
[----:B------:R-:W-:Y:S01]  /*0b30*/  IADD3.X R5, R4, UR7, R5, P5, P6 ;  /* 0x0000000704057c10 */ /* 0x000fe2000afec405 */
[----:B------:R-:W-:Y:S01]  /*0b40*/  UIADD3 UR5, UR6, 0x1000, URZ ;  /* 0x0000100006057890 */ /* 0x000fe2000fffe03f */
[-C--:B------:R-:W-:Y:S01]  /*0b50*/  IADD3 R16, P2, R12, R9.reuse, RZ ;  /* 0x000000090c107210 */ /* 0x080fe20007f5e0ff */
[----:B------:R-:W-:Y:S01]  /*0b60*/  IMAD.MOV.U32 R4, RZ, RZ, -0x800000 ;  /* 0xff800000ff047424 */ /* 0x000fe200078e00ff */
[-C--:B------:R-:W-:Y:S01]  /*0b70*/  IADD3 R17, P1, R6, R9.reuse, RZ ;  /* 0x0000000906117210 */ /* 0x080fe20007f3e0ff */
[----:B------:R-:W-:Y:S01]  /*0b80*/  USHF.R.U32.HI UR5, URZ, 0x4, UR5 ;  /* 0x000000043f057899 */ /* 0x000fe20008011605 */
[----:B------:R-:W-:-:S02]  /*0b90*/  IADD3 R15, P4, R11, R9, RZ ;  /* 0x000000090b0f7210 */ /* 0x000fc40007f9e0ff */
[----:B------:R-:W-:Y:S02]  /*0ba0*/  CS2R R52, SRZ ;  /* 0x0000000000347805 */ /* 0x000fe4000001ff00 */
[----:B------:R-:W-:Y:S01]  /*0bb0*/  IADD3 R14, P3, R10, R9, RZ ;  /* 0x000000090a0e7210 */ /* 0x000fe20007f7e0ff */
[----:B------:R-:W-:Y:S01]  /*0bc0*/  IMAD.MOV.U32 R9, RZ, RZ, 0x5410 ;  /* 0x00005410ff097424 */ /* 0x000fe200078e00ff */
[-C--:B------:R-:W-:Y:S02]  /*0bd0*/  LEA.HI.X.SX32 R12, R12, R5.reuse, 0x1, P2 ;  /* 0x000000050c0c7211 */ /* 0x080fe400010f0eff */
[----:B------:R-:W-:Y:S02]  /*0be0*/  CS2R R54, SRZ ;  /* 0x0000000000367805 */ /* 0x000fe4000001ff00 */
[----:B------:R-:W-:Y:S01]  /*0bf0*/  LOP3.LUT P2, RZ, R0, 0x2, RZ, 0xc0, !PT ;  /* 0x0000000200ff7812 */ /* 0x000fe2000784c0ff */
[----:B------:R-:W-:Y:S01]  /*0c00*/  USGXT.U32 UR10, UR5, 0xe ;  /* 0x0000000e050a789a */ /* 0x000fe20008000000 */
[----:B------:R-:W-:Y:S01]  /*0c10*/  SEL R7, RZ, 0x90, !P0 ;  /* 0x00000090ff077807 */ /* 0x000fe20004000000 */
[----:B------:R-:W-:Y:S01]  /*0c20*/  UMOV UR4, URZ ;  /* 0x0000003f00047c82 */ /* 0x000fe20008000000 */
[-C--:B------:R-:W-:Y:S01]  /*0c30*/  LEA.HI.X.SX32 R13, R6, R5.reuse, 0x1, P1 ;  /* 0x00000005060d7211 */ /* 0x080fe200008f0eff */
[----:B------:R-:W-:Y:S01]  /*0c40*/  IMAD.MOV.U32 R6, RZ, RZ, RZ ;  /* 0x000000ffff067224 */ /* 0x000fe200078e00ff */
[-C--:B------:R-:W-:Y:S01]  /*0c50*/  LEA.HI.X.SX32 R11, R11, R5.reuse, 0x1, P4 ;  /* 0x000000050b0b7211 */ /* 0x080fe200020f0eff */
[----:B------:R-:W-:Y:S01]  /*0c60*/  UMOV UR5, URZ ;  /* 0x0000003f00057c82 */ /* 0x000fe20008000000 */
[----:B------:R-:W-:Y:S01]  /*0c70*/  LEA.HI.X.SX32 R10, R10, R5, 0x1, P3 ;  /* 0x000000050a0a7211 */ /* 0x000fe200018f0eff */
[----:B------:R-:W-:Y:S01]  /*0c80*/  ULDC UR14, c[0x0][0x238] ;  /* 0x00008e00000e7ab9 */ /* 0x000fe20000000800 */
[----:B------:R-:W-:Y:S01]  /*0c90*/  LOP3.LUT P1, RZ, R0, 0x1, RZ, 0xc0, !PT ;  /* 0x0000000100ff7812 */ /* 0x000fe2000782c0ff */
[----:B------:R-:W-:Y:S01]  /*0ca0*/  UMOV UR11, 0xc0000010 ;  /* 0xc0000010000b7882 */ /* 0x000fe20000000000 */
[----:B------:R-:W-:-:S02]  /*0cb0*/  SEL R9, R9, 0x1054, !P2 ;  /* 0x0000105409097807 */ /* 0x000fc40005000000 */
[----:B------:R-:W-:Y:S02]  /*0cc0*/  SEL R8, R8, 0x3276, !P2 ;  /* 0x0000327608087807 */ /* 0x000fe40005000000 */
[----:B------:R-:W-:Y:S02]  /*0cd0*/  LOP3.LUT R7, R7, 0x7f, R0, 0x78, !PT ;  /* 0x0000007f07077812 */ /* 0x000fe400078e7800 */
[----:B------:R-:W-:-:S07]  /*0ce0*/  LOP3.LUT R5, R19, 0x1, RZ, 0x3c, !PT ;  /* 0x0000000113057812 */ /* 0x000fce00078e3cff */
.L_x_1:
[----:B------:R-:W-:Y:S02]  /*0cf0*/  SHF.R.S32.HI R31, RZ, 0x1f, R6 ;  /* 0x0000001fff1f7819 */ /* 0x000fe40000011406 */
[C---:B------:R-:W-:Y:S02]  /*0d00*/  IADD3 R24, P2, R6.reuse, R23, RZ ;  /* 0x0000001706187210 */ /* 0x040fe40007f5e0ff */
[C---:B------:R-:W-:Y:S02]  /*0d10*/  IADD3 R26, P3, R6.reuse, R57, RZ ;  /* 0x00000039061a7210 */ /* 0x040fe40007f7e0ff */
[C---:B------:R-:W-:Y:S01]  /*0d20*/  IADD3 R30, P4, R6.reuse, R59, RZ ;  /* 0x0000003b061e7210 */ /* 0x040fe20007f9e0ff */
[C---:B------:R-:W-:Y:S01]  /*0d30*/  IMAD.X R25, R31.reuse, 0x1, R20, P2 ;  /* 0x000000011f197824 */ /* 0x040fe200010e0614 */
[----:B------:R-:W-:Y:S01]  /*0d40*/  IADD3 R28, P2, R6, R61, RZ ;  /* 0x0000003d061c7210 */ /* 0x000fe20007f5e0ff */
[----:B------:R-:W-:-:S03]  /*0d50*/  IMAD.X R27, R31, 0x1, R22, P3 ;  /* 0x000000011f1b7824 */ /* 0x000fc600018e0616 */
[----:B------:R-:W2:Y:S01]  /*0d60*/  LDG.E.U8 R24, desc[UR16][R24.64] ;  /* 0x0000001018187981 */ /* 0x000ea2000c1e1100 */
[C---:B------:R-:W-:Y:S02]  /*0d70*/  IMAD.X R29, R31.reuse, 0x1, R18, P2 ;  /* 0x000000011f1d7824 */ /* 0x040fe400010e0612 */
[----:B------:R-:W-:Y:S01]  /*0d80*/  IMAD.X R31, R31, 0x1, R56, P4 ;  /* 0x000000011f1f7824 */ /* 0x000fe200020e0638 */
[----:B------:R-:W3:Y:S04]  /*0d90*/  LDG.E.U8 R26, desc[UR16][R26.64] ;  /* 0x000000101a1a7981 */ /* 0x000ee8000c1e1100 */
[----:B------:R-:W4:Y:S04]  /*0da0*/  LDG.E.U8 R28, desc[UR16][R28.64] ;  /* 0x000000101c1c7981 */ /* 0x000f28000c1e1100 */
[----:B------:R-:W5:Y:S01]  /*0db0*/  LDG.E.U8 R30, desc[UR16][R30.64] ;  /* 0x000000101e1e7981 */ /* 0x000f62000c1e1100 */
[----:B------:R-:W-:Y:S01]  /*0dc0*/  USHF.R.S32.HI UR8, URZ, 0x1f, UR4 ;  /* 0x0000001f3f087899 */ /* 0x000fe20008011404 */
[----:B------:R-:W-:Y:S01]  /*0dd0*/  BAR.SYNC.DEFER_BLOCKING 0x0 ;  /* 0x0000000000007b1d */ /* 0x000fe20000010000 */
[----:B------:R-:W-:-:S02]  /*0de0*/  IADD3 R66, P3, R16, UR4, RZ ;  /* 0x0000000410427c10 */ /* 0x000fc4000ff7e0ff */
[----:B------:R-:W-:Y:S02]  /*0df0*/  IADD3 R32, P2, R17, UR4, RZ ;  /* 0x0000000411207c10 */ /* 0x000fe4000ff5e0ff */
[----:B------:R-:W-:Y:S02]  /*0e00*/  IADD3.X R67, R12, UR8, RZ, P3, !PT ;  /* 0x000000080c437c10 */ /* 0x000fe40009ffe4ff */
[----:B------:R-:W-:Y:S01]  /*0e10*/  IADD3.X R33, R13, UR8, RZ, P2, !PT ;  /* 0x000000080d217c10 */ /* 0x000fe200097fe4ff */
[----:B------:R-:W-:Y:S01]  /*0e20*/  USHF.L.U32 UR7, UR13, 0x5, URZ ;  /* 0x000000050d077899 */ /* 0x000fe2000800063f */
[----:B------:R-:W-:-:S03]  /*0e30*/  IADD3 R62, P4, R14, UR4, RZ ;  /* 0x000000040e3e7c10 */ /* 0x000fc6000ff9e0ff */
[----:B------:R-:W-:Y:S01]  /*0e40*/  ULOP3.LUT UR7, UR7, 0x80, URZ, 0xc0, !UPT ;  /* 0x0000008007077892 */ /* 0x000fe2000f8ec03f */
[----:B------:R-:W-:Y:S02]  /*0e50*/  IADD3 R68, P2, R15, UR4, RZ ;  /* 0x000000040f447c10 */ /* 0x000fe4000ff5e0ff */
[----:B------:R-:W-:Y:S01]  /*0e60*/  IADD3.X R63, R10, UR8, RZ, P4, !PT ;  /* 0x000000080a3f7c10 */ /* 0x000fe2000a7fe4ff */
[----:B------:R-:W-:Y:S01]  /*0e70*/  ULEA.HI UR7, UR6, UR7, URZ, 0x1c ;  /* 0x0000000706077291 */ /* 0x000fe2000f8fe03f */
[----:B------:R-:W-:-:S03]  /*0e80*/  IADD3.X R69, R11, UR8, RZ, P2, !PT ;  /* 0x000000080b457c10 */ /* 0x000fc600097fe4ff */
[----:B------:R-:W-:Y:S01]  /*0e90*/  ULOP3.LUT UR8, UR7, 0x3fff, URZ, 0xc0, !UPT ;  /* 0x00003fff07087892 */ /* 0x000fe2000f8ec03f */
[----:B------:R-:W-:Y:S01]  /*0ea0*/  UMOV UR9, 0xc0000010 ;  /* 0xc000001000097882 */ /* 0x000fe20000000000 */
[----:B--2---:R-:W-:Y:S04]  /*0eb0*/  STS.U8 [R7+UR6+0x1000], R24 ;  /* 0x0010001807007988 */ /* 0x004fe80008000006 */
[----:B---3--:R-:W-:Y:S04]  /*0ec0*/  STS.U8 [R7+UR6+0x1100], R26 ;  /* 0x0011001a07007988 */ /* 0x008fe80008000006 */
[----:B----4-:R-:W-:Y:S04]  /*0ed0*/  STS.U8 [R7+UR6+0x1200], R28 ;  /* 0x0012001c07007988 */ /* 0x010fe80008000006 */
[----:B-----5:R0:W-:Y:S01]  /*0ee0*/  STS.U8 [R7+UR6+0x1300], R30 ;  /* 0x0013001e07007988 */ /* 0x0201e20008000006 */
[----:B------:R1:W-:Y:S06]  /*0ef0*/  MEMBAR.ALL.CTA ;  /* 0x0000000000007992 */ /* 0x0003ec0000008000 */
[----:B-1----:R-:W1:Y:S02]  /*0f00*/  FENCE.VIEW.ASYNC.S ;  /* 0x00000000000073c6 */ /* 0x002e640000000000 */
[----:B-1----:R-:W-:Y:S06]  /*0f10*/  BAR.SYNC.DEFER_BLOCKING 0x0 ;  /* 0x0000000000007b1d */ /* 0x002fec0000010000 */
[----:B------:R-:W2:Y:S04]  /*0f20*/  LDG.E.U8 R66, desc[UR16][R66.64] ;  /* 0x0000001042427981 */ /* 0x000ea8000c1e1100 */
[----:B------:R0:W3:Y:S04]  /*0f30*/  LDG.E.U8 R70, desc[UR16][R32.64] ;  /* 0x0000001020467981 */ /* 0x0000e8000c1e1100 */
[----:B------:R1:W4:Y:S04]  /*0f40*/  LDG.E.U8 R72, desc[UR16][R62.64] ;  /* 0x000000103e487981 */ /* 0x000328000c1e1100 */
[----:B------:R-:W5:Y:S01]  /*0f50*/  LDG.E.U8 R68, desc[UR16][R68.64] ;  /* 0x0000001044447981 */ /* 0x000f62000c1e1100 */
[----:B0-----:R-:W-:-:S06]  /*0f60*/  WARPGROUP.ARRIVE ;  /* 0x00000000000079c5 */ /* 0x001fcc0000000000 */
[----:B------:R-:W-:Y:S03]  /*0f70*/  QGMMA.64x32x32.F32.E4M3.E4M3 R24, gdesc[UR8], RZ, !UPT, gsb0 ;  /* 0x00600000081879f3 */ /* 0x000fe6000c0008ff */
[----:B------:R-:W-:Y:S02]  /*0f80*/  WARPGROUP.DEPBAR.LE gsb0, 0x0 ;  /* 0x00008000000079c5 */ /* 0x000fe40000010000 */
[----:B-1----:R-:W-:Y:S01]  /*0f90*/  FMUL R62, R26, UR14 ;  /* 0x0000000e1a3e7c20 */ /* 0x002fe20008400000 */
[----:B------:R-:W-:Y:S01]  /*0fa0*/  FMUL R63, R27, UR14 ;  /* 0x0000000e1b3f7c20 */ /* 0x000fe20008400000 */
[----:B------:R-:W-:Y:S04]  /*0fb0*/  BAR.SYNC.DEFER_BLOCKING 0x0 ;  /* 0x0000000000007b1d */ /* 0x000fe80000010000 */
[----:B------:R-:W-:Y:S01]  /*0fc0*/  FMNMX R63, R62, R63, !PT ;  /* 0x0000003f3e3f7209 */ /* 0x000fe20007800000 */
[----:B------:R-:W-:-:S05]  /*0fd0*/  FMUL R62, R30, UR14 ;  /* 0x0000000e1e3e7c20 */ /* 0x000fca0008400000 */
        /* <DEDUP_REMOVED lines=10> */
[----:B------:R-:W-:-:S05]  /*1080*/  FMNMX R62, R62, R63, !PT ;  /* 0x0000003f3e3e7209 */ /* 0x000fca0007800000 */
[----:B------:R-:W0:Y:S02]  /*1090*/  SHFL.BFLY PT, R63, R62, 0x2, 0x1f ;  /* 0x0c401f003e3f7f89 */ /* 0x000e2400000e0000 */
[----:B0-----:R-:W-:Y:S02]  /*10a0*/  FMNMX R65, R62, R63, !PT ;  /* 0x0000003f3e417209 */ /* 0x001fe40007800000 */
[----:B--2---:R-:W-:Y:S04]  /*10b0*/  STS.U8 [R7+UR6+0x1100], R66 ;  /* 0x0011004207007988 */ /* 0x004fe80008000006 */
[----:B------:R-:W0:Y:S02]  /*10c0*/  SHFL.BFLY PT, R66, R65, 0x1, 0x1f ;  /* 0x0c201f0041427f89 */ /* 0x000e2400000e0000 */
[----:B0-----:R-:W-:-:S04]  /*10d0*/  FMNMX R63, R65, R66, !PT ;  /* 0x00000042413f7209 */ /* 0x001fc80007800000 */
[----:B------:R-:W-:-:S05]  /*10e0*/  FMNMX R63, R63, R4, !PT ;  /* 0x000000043f3f7209 */ /* 0x000fca0007800000 */
[--C-:B------:R-:W-:Y:S01]  /*10f0*/  FFMA R26, R26, UR14, -R63.reuse ;  /* 0x0000000e1a1a7c23 */ /* 0x100fe2000800083f */
[--C-:B------:R-:W-:Y:S01]  /*1100*/  FFMA R27, R27, UR14, -R63.reuse ;  /* 0x0000000e1b1b7c23 */ /* 0x100fe2000800083f */
[--C-:B------:R-:W-:Y:S02]  /*1110*/  FFMA R30, R30, UR14, -R63.reuse ;  /* 0x0000000e1e1e7c23 */ /* 0x100fe4000800083f */
[----:B------:R-:W-:Y:S01]  /*1120*/  FMUL R26, R26, 1.4426950216293334961 ;  /* 0x3fb8aa3b1a1a7820 */ /* 0x000fe20000400000 */
[----:B------:R-:W-:Y:S01]  /*1130*/  FMUL R66, R27, 1.4426950216293334961 ;  /* 0x3fb8aa3b1b427820 */ /* 0x000fe20000400000 */
[----:B------:R-:W-:Y:S01]  /*1140*/  FMUL R67, R30, 1.4426950216293334961 ;  /* 0x3fb8aa3b1e437820 */ /* 0x000fe20000400000 */
[----:B------:R-:W-:Y:S02]  /*1150*/  FFMA R31, R31, UR14, -R63 ;  /* 0x0000000e1f1f7c23 */ /* 0x000fe4000800083f */
[----:B------:R-:W-:Y:S02]  /*1160*/  MUFU.EX2 R27, R66 ;  /* 0x00000042001b7308 */ /* 0x000fe40000000800 */
[----:B------:R-:W-:-:S06]  /*1170*/  FMUL R65, R31, 1.4426950216293334961 ;  /* 0x3fb8aa3b1f417820 */ /* 0x000fcc0000400000 */
[----:B------:R-:W0:Y:S08]  /*1180*/  MUFU.EX2 R26, R26 ;  /* 0x0000001a001a7308 */ /* 0x000e300000000800 */
[----:B------:R-:W1:Y:S08]  /*1190*/  MUFU.EX2 R67, R67 ;  /* 0x0000004300437308 */ /* 0x000e700000000800 */
[----:B------:R-:W2:Y:S01]  /*11a0*/  MUFU.EX2 R30, R65 ;  /* 0x00000041001e7308 */ /* 0x000ea20000000800 */
[----:B---3--:R3:W-:Y:S01]  /*11b0*/  STS.U8 [R7+UR6+0x1000], R70 ;  /* 0x0010004607007988 */ /* 0x0087e20008000006 */
[----:B0-----:R-:W-:Y:S01]  /*11c0*/  F2FP.SATFINITE.E4M3.F32.PACK_AB_MERGE_C R62, R27, R26, RZ ;  /* 0x0000001a1b3e723e */ /* 0x001fe200048070ff */
[----:B---3--:R-:W-:-:S04]  /*11d0*/  FADD R70, R26, R27 ;  /* 0x0000001b1a467221 */ /* 0x008fc80000000000 */
[----:B-1----:R-:W-:Y:S01]  /*11e0*/  FADD R31, R67, R70 ;  /* 0x00000046431f7221 */ /* 0x002fe20000000000 */
[----:B--2---:R-:W-:Y:S01]  /*11f0*/  F2FP.SATFINITE.E4M3.F32.PACK_AB_MERGE_C R27, R30, R67, RZ ;  /* 0x000000431e1b723e */ /* 0x004fe200048070ff */
[----:B------:R-:W-:Y:S02]  /*1200*/  FMUL R26, R24, UR14 ;  /* 0x0000000e181a7c20 */ /* 0x000fe40008400000 */
[----:B------:R-:W-:Y:S01]  /*1210*/  FADD R30, R30, R31 ;  /* 0x0000001f1e1e7221 */ /* 0x000fe20000000000 */
        /* <DEDUP_REMOVED lines=15> */
[----:B0-----:R-:W-:-:S05]  /*1310*/  FMNMX R65, R26, R31, !PT ;  /* 0x0000001f1a417209 */ /* 0x001fca0007800000 */
[----:B------:R-:W0:Y:S01]  /*1320*/  SHFL.BFLY PT, R66, R65, 0x1, 0x1f ;  /* 0x0c201f0041427f89 */ /* 0x000e2200000e0000 */
[--C-:B------:R-:W-:Y:S01]  /*1330*/  FFMA R38, R38, UR14, -R63.reuse ;  /* 0x0000000e26267c23 */ /* 0x100fe2000800083f */
[----:B------:R-:W-:-:S03]  /*1340*/  FFMA R34, R34, UR14, -R63 ;  /* 0x0000000e22227c23 */ /* 0x000fc6000800083f */
[----:B------:R-:W-:Y:S01]  /*1350*/  FMUL R26, R38, 1.4426950216293334961 ;  /* 0x3fb8aa3b261a7820 */ /* 0x000fe20000400000 */
[----:B------:R-:W-:Y:S01]  /*1360*/  FMUL R67, R34, 1.4426950216293334961 ;  /* 0x3fb8aa3b22437820 */ /* 0x000fe20000400000 */
[----:B0-----:R-:W-:-:S04]  /*1370*/  FMNMX R31, R65, R66, !PT ;  /* 0x00000042411f7209 */ /* 0x001fc80007800000 */
[----:B------:R-:W-:-:S05]  /*1380*/  FMNMX R31, R31, R64, !PT ;  /* 0x000000401f1f7209 */ /* 0x000fca0007800000 */
[--C-:B------:R-:W-:Y:S01]  /*1390*/  FFMA R24, R24, UR14, -R31.reuse ;  /* 0x0000000e18187c23 */ /* 0x100fe2000800081f */
[----:B------:R-:W-:-:S03]  /*13a0*/  FFMA R28, R28, UR14, -R31 ;  /* 0x0000000e1c1c7c23 */ /* 0x000fc6000800081f */
[----:B------:R-:W-:Y:S01]  /*13b0*/  FMUL R38, R24, 1.4426950216293334961 ;  /* 0x3fb8aa3b18267820 */ /* 0x000fe20000400000 */
[----:B------:R-:W-:Y:S01]  /*13c0*/  FFMA R24, R25, UR14, -R31 ;  /* 0x0000000e19187c23 */ /* 0x000fe2000800081f */
[----:B------:R-:W-:Y:S01]  /*13d0*/  FMUL R65, R28, 1.4426950216293334961 ;  /* 0x3fb8aa3b1c417820 */ /* 0x000fe20000400000 */
[--C-:B------:R-:W-:Y:S01]  /*13e0*/  FFMA R34, R35, UR14, -R63.reuse ;  /* 0x0000000e23227c23 */ /* 0x100fe2000800083f */
[----:B------:R-:W-:Y:S01]  /*13f0*/  FFMA R39, R39, UR14, -R63 ;  /* 0x0000000e27277c23 */ /* 0x000fe2000800083f */
[----:B------:R-:W-:Y:S01]  /*1400*/  FMUL R24, R24, 1.4426950216293334961 ;  /* 0x3fb8aa3b18187820 */ /* 0x000fe20000400000 */
[--C-:B------:R-:W-:Y:S01]  /*1410*/  FFMA R28, R29, UR14, -R31.reuse ;  /* 0x0000000e1d1c7c23 */ /* 0x100fe2000800081f */
[----:B------:R-:W-:Y:S01]  /*1420*/  FMUL R34, R34, 1.4426950216293334961 ;  /* 0x3fb8aa3b22227820 */ /* 0x000fe20000400000 */
[----:B------:R-:W-:Y:S01]  /*1430*/  FMUL R39, R39, 1.4426950216293334961 ;  /* 0x3fb8aa3b27277820 */ /* 0x000fe20000400000 */
[--C-:B------:R-:W-:Y:S01]  /*1440*/  FFMA R32, R32, UR14, -R31.reuse ;  /* 0x0000000e20207c23 */ /* 0x100fe2000800081f */
[----:B------:R-:W-:Y:S01]  /*1450*/  FMUL R28, R28, 1.4426950216293334961 ;  /* 0x3fb8aa3b1c1c7820 */ /* 0x000fe20000400000 */
[--C-:B------:R-:W-:Y:S01]  /*1460*/  FFMA R33, R33, UR14, -R31.reuse ;  /* 0x0000000e21217c23 */ /* 0x100fe2000800081f */
[--C-:B------:R-:W-:Y:S01]  /*1470*/  FFMA R36, R36, UR14, -R31.reuse ;  /* 0x0000000e24247c23 */ /* 0x100fe2000800081f */
[----:B------:R-:W-:Y:S01]  /*1480*/  FFMA R37, R37, UR14, -R31 ;  /* 0x0000000e25257c23 */ /* 0x000fe2000800081f */
[----:B------:R-:W-:Y:S01]  /*1490*/  MUFU.EX2 R25, R38 ;  /* 0x0000002600197308 */ /* 0x000fe20000000800 */
[----:B------:R-:W-:Y:S01]  /*14a0*/  FMUL R32, R32, 1.4426950216293334961 ;  /* 0x3fb8aa3b20207820 */ /* 0x000fe20000400000 */
[----:B------:R-:W-:Y:S01]  /*14b0*/  FMUL R33, R33, 1.4426950216293334961 ;  /* 0x3fb8aa3b21217820 */ /* 0x000fe20000400000 */
[----:B------:R-:W-:Y:S01]  /*14c0*/  FMUL R36, R36, 1.4426950216293334961 ;  /* 0x3fb8aa3b24247820 */ /* 0x000fe20000400000 */
[----:B------:R-:W-:-:S04]  /*14d0*/  FMUL R37, R37, 1.4426950216293334961 ;  /* 0x3fb8aa3b25257820 */ /* 0x000fc80000400000 */
[----:B------:R-:W0:Y:S08]  /*14e0*/  MUFU.EX2 R24, R24 ;  /* 0x0000001800187308 */ /* 0x000e300000000800 */
[----:B------:R-:W1:Y:S08]  /*14f0*/  MUFU.EX2 R35, R67 ;  /* 0x0000004300237308 */ /* 0x000e700000000800 */
[----:B------:R-:W2:Y:S08]  /*1500*/  MUFU.EX2 R34, R34 ;  /* 0x0000002200227308 */ /* 0x000eb00000000800 */
[----:B------:R-:W-:Y:S08]  /*1510*/  MUFU.EX2 R26, R26 ;  /* 0x0000001a001a7308 */ /* 0x000ff00000000800 */
[----:B------:R-:W3:Y:S08]  /*1520*/  MUFU.EX2 R39, R39 ;  /* 0x0000002700277308 */ /* 0x000ef00000000800 */
[----:B------:R-:W-:Y:S08]  /*1530*/  MUFU.EX2 R29, R65 ;  /* 0x00000041001d7308 */ /* 0x000ff00000000800 */
[----:B------:R-:W3:Y:S01]  /*1540*/  MUFU.EX2 R28, R28 ;  /* 0x0000001c001c7308 */ /* 0x000ee20000000800 */
[----:B----4-:R-:W-:Y:S07]  /*1550*/  STS.U8 [R7+UR6+0x1200], R72 ;  /* 0x0012004807007988 */ /* 0x010fee0008000006 */
[----:B------:R-:W-:Y:S01]  /*1560*/  MUFU.EX2 R32, R32 ;  /* 0x0000002000207308 */ /* 0x000fe20000000800 */
[----:B-----5:R-:W-:Y:S07]  /*1570*/  STS.U8 [R7+UR6+0x1300], R68 ;  /* 0x0013004407007988 */ /* 0x020fee0008000006 */
[----:B------:R-:W4:Y:S01]  /*1580*/  MUFU.EX2 R33, R33 ;  /* 0x0000002100217308 */ /* 0x000f220000000800 */
[----:B------:R5:W-:Y:S06]  /*1590*/  MEMBAR.ALL.CTA ;  /* 0x0000000000007992 */ /* 0x000bec0000008000 */
[----:B-----5:R-:W5:Y:S01]  /*15a0*/  FENCE.VIEW.ASYNC.S ;  /* 0x00000000000073c6 */ /* 0x020f620000000000 */
[----:B------:R-:W-:Y:S08]  /*15b0*/  MUFU.EX2 R36, R36 ;  /* 0x0000002400247308 */ /* 0x000ff00000000800 */
[----:B------:R-:W5:Y:S01]  /*15c0*/  MUFU.EX2 R37, R37 ;  /* 0x0000002500257308 */ /* 0x000f620000000800 */
[----:B0-----:R-:W-:Y:S01]  /*15d0*/  F2FP.SATFINITE.E4M3.F32.PACK_AB_MERGE_C R62, R24, R25, R62 ;  /* 0x00000019183e723e */ /* 0x001fe2000480703e */
[----:B------:R-:W-:Y:S01]  /*15e0*/  FADD R24, R25, R24 ;  /* 0x0000001819187221 */ /* 0x000fe20000000000 */
[----:B-1----:R-:W-:Y:S01]  /*15f0*/  FADD R25, R35, R30 ;  /* 0x0000001e23197221 */ /* 0x002fe20000000000 */
[----:B--2---:R-:W-:-:S02]  /*1600*/  F2FP.SATFINITE.E4M3.F32.PACK_AB_MERGE_C R35, R34, R35, RZ ;  /* 0x000000232223723e */ /* 0x004fc400048070ff */
[----:B---3--:R-:W-:Y:S02]  /*1610*/  F2FP.SATFINITE.E4M3.F32.PACK_AB_MERGE_C R30, R39, R26, RZ ;  /* 0x0000001a271e723e */ /* 0x008fe400048070ff */
[C---:B------:R-:W-:Y:S01]  /*1620*/  F2FP.SATFINITE.E4M3.F32.PACK_AB_MERGE_C R27, R28.reuse, R29, R27 ;  /* 0x0000001d1c1b723e */ /* 0x040fe2000480701b */
[----:B------:R-:W-:Y:S01]  /*1630*/  FADD R29, R29, R24 ;  /* 0x000000181d1d7221 */ /* 0x000fe20000000000 */
[----:B----4-:R-:W-:Y:S01]  /*1640*/  F2FP.SATFINITE.E4M3.F32.PACK_AB_MERGE_C R35, R33, R32, R35 ;  /* 0x000000202123723e */ /* 0x010fe20004807023 */
[----:B------:R-:W-:Y:S02]  /*1650*/  FADD R4, -R63, R4 ;  /* 0x000000043f047221 */ /* 0x000fe40000000100 */
[----:B------:R-:W-:Y:S01]  /*1660*/  FADD R65, R28, R29 ;  /* 0x0000001d1c417221 */ /* 0x000fe20000000000 */
[----:B------:R-:W-:Y:S01]  /*1670*/  FADD R25, R34, R25 ;  /* 0x0000001922197221 */ /* 0x000fe20000000000 */
[----:B-----5:R-:W-:Y:S02]  /*1680*/  F2FP.SATFINITE.E4M3.F32.PACK_AB_MERGE_C R30, R37, R36, R30 ;  /* 0x00000024251e723e */ /* 0x020fe4000480701e */
[----:B------:R-:W-:Y:S01]  /*1690*/  FADD R32, R32, R65 ;  /* 0x0000004120207221 */ /* 0x000fe20000000000 */
[----:B------:R-:W-:-:S02]  /*16a0*/  SEL R34, R62, R27, !P1 ;  /* 0x0000001b3e227207 */ /* 0x000fc40004800000 */
[----:B------:R-:W-:Y:S02]  /*16b0*/  SEL R38, R35, R30, !P1 ;  /* 0x0000001e23267207 */ /* 0x000fe40004800000 */
[----:B------:R-:W-:Y:S01]  /*16c0*/  SEL R66, R30, R35, !P1 ;  /* 0x000000231e427207 */ /* 0x000fe20004800000 */
[----:B------:R-:W-:Y:S01]  /*16d0*/  FMUL R29, R4, 1.4426950216293334961 ;  /* 0x3fb8aa3b041d7820 */ /* 0x000fe20000400000 */
[----:B------:R-:W-:Y:S01]  /*16e0*/  SEL R62, R27, R62, !P1 ;  /* 0x0000003e1b3e7207 */ /* 0x000fe20004800000 */
[----:B------:R-:W-:Y:S01]  /*16f0*/  FADD R4, -R31, R64 ;  /* 0x000000401f047221 */ /* 0x000fe20000000100 */
[----:B------:R-:W-:Y:S01]  /*1700*/  SHFL.IDX PT, R30, R38, R19, 0x1f ;  /* 0x00001f13261e7589 */ /* 0x000fe200000e0000 */
[----:B------:R-:W-:-:S03]  /*1710*/  FADD R33, R33, R32 ;  /* 0x0000002021217221 */ /* 0x000fc60000000000 */
[----:B------:R-:W0:Y:S01]  /*1720*/  SHFL.IDX PT, R27, R66, R5, 0x1f ;  /* 0x00001f05421b7589 */ /* 0x000e2200000e0000 */
[----:B------:R-:W-:-:S03]  /*1730*/  FMUL R4, R4, 1.4426950216293334961 ;  /* 0x3fb8aa3b04047820 */ /* 0x000fc60000400000 */
[----:B------:R-:W-:Y:S04]  /*1740*/  SHFL.IDX PT, R34, R34, R19, 0x1f ;  /* 0x00001f1322227589 */ /* 0x000fe800000e0000 */
[----:B------:R-:W1:Y:S01]  /*1750*/  SHFL.IDX PT, R35, R62, R5, 0x1f ;  /* 0x00001f053e237589 */ /* 0x000e6200000e0000 */
[----:B------:R-:W-:Y:S01]  /*1760*/  FADD R36, R36, R33 ;  /* 0x0000002124247221 */ /* 0x000fe20000000000 */
[----:B------:R-:W2:Y:S08]  /*1770*/  MUFU.EX2 R29, R29 ;  /* 0x0000001d001d7308 */ /* 0x000eb00000000800 */
[----:B------:R-:W3:Y:S01]  /*1780*/  MUFU.EX2 R33, R4 ;  /* 0x0000000400217308 */ /* 0x000ee20000000800 */
[----:B------:R-:W-:Y:S01]  /*1790*/  FADD R26, R26, R25 ;  /* 0x000000191a1a7221 */ /* 0x000fe20000000000 */
[----:B------:R-:W-:-:S03]  /*17a0*/  FADD R36, R37, R36 ;  /* 0x0000002425247221 */ /* 0x000fc60000000000 */
[----:B------:R-:W-:Y:S01]  /*17b0*/  FADD R39, R39, R26 ;  /* 0x0000001a27277221 */ /* 0x000fe20000000000 */
[----:B0-----:R-:W-:Y:S01]  /*17c0*/  PRMT R26, R30, R9, R27 ;  /* 0x000000091e1a7216 */ /* 0x001fe2000000001b */
[-C--:B--2---:R-:W-:Y:S01]  /*17d0*/  FMUL R42, R42, R29.reuse ;  /* 0x0000001d2a2a7220 */ /* 0x084fe20000400000 */
[-C--:B------:R-:W-:Y:S01]  /*17e0*/  FMUL R43, R43, R29.reuse ;  /* 0x0000001d2b2b7220 */ /* 0x080fe20000400000 */
[-C--:B------:R-:W-:Y:S01]  /*17f0*/  FMUL R46, R46, R29.reuse ;  /* 0x0000001d2e2e7220 */ /* 0x080fe20000400000 */
[-C--:B------:R-:W-:Y:S01]  /*1800*/  FMUL R47, R47, R29.reuse ;  /* 0x0000001d2f2f7220 */ /* 0x080fe20000400000 */
[-C--:B------:R-:W-:Y:S01]  /*1810*/  FMUL R50, R50, R29.reuse ;  /* 0x0000001d32327220 */ /* 0x080fe20000400000 */
[-C--:B------:R-:W-:Y:S01]  /*1820*/  FMUL R51, R51, R29.reuse ;  /* 0x0000001d33337220 */ /* 0x080fe20000400000 */
[-C--:B------:R-:W-:Y:S01]  /*1830*/  FMUL R54, R54, R29.reuse ;  /* 0x0000001d36367220 */ /* 0x080fe20000400000 */
[----:B------:R-:W-:Y:S01]  /*1840*/  FMUL R55, R55, R29 ;  /* 0x0000001d37377220 */ /* 0x000fe20000400000 */
[-C--:B---3--:R-:W-:Y:S01]  /*1850*/  FMUL R40, R40, R33.reuse ;  /* 0x0000002128287220 */ /* 0x088fe20000400000 */
[-C--:B------:R-:W-:Y:S01]  /*1860*/  FMUL R41, R41, R33.reuse ;  /* 0x0000002129297220 */ /* 0x080fe20000400000 */
[-C--:B------:R-:W-:Y:S01]  /*1870*/  FMUL R44, R44, R33.reuse ;  /* 0x000000212c2c7220 */ /* 0x080fe20000400000 */
[-C--:B------:R-:W-:Y:S01]  /*1880*/  FMUL R45, R45, R33.reuse ;  /* 0x000000212d2d7220 */ /* 0x080fe20000400000 */
[-C--:B------:R-:W-:Y:S01]  /*1890*/  FMUL R48, R48, R33.reuse ;  /* 0x0000002130307220 */ /* 0x080fe20000400000 */
[-C--:B------:R-:W-:Y:S01]  /*18a0*/  FMUL R49, R49, R33.reuse ;  /* 0x0000002131317220 */ /* 0x080fe20000400000 */
[-C--:B------:R-:W-:Y:S01]  /*18b0*/  FMUL R52, R52, R33.reuse ;  /* 0x0000002134347220 */ /* 0x080fe20000400000 */
[----:B------:R-:W-:Y:S01]  /*18c0*/  FMUL R53, R53, R33 ;  /* 0x0000002135357220 */ /* 0x000fe20000400000 */
[----:B-1----:R-:W-:-:S02]  /*18d0*/  PRMT R24, R34, R9, R35 ;  /* 0x0000000922187216 */ /* 0x002fc40000000023 */
[-C--:B------:R-:W-:Y:S02]  /*18e0*/  PRMT R25, R34, R8.reuse, R35 ;  /* 0x0000000822197216 */ /* 0x080fe40000000023 */
[----:B------:R-:W-:Y:S01]  /*18f0*/  PRMT R27, R30, R8, R27 ;  /* 0x000000081e1b7216 */ /* 0x000fe2000000001b */
[----:B------:R-:W-:Y:S06]  /*1900*/  BAR.SYNC.DEFER_BLOCKING 0x0 ;  /* 0x0000000000007b1d */ /* 0x000fec0000010000 */
[----:B------:R-:W0:Y:S04]  /*1910*/  SHFL.BFLY PT, R35, R36, 0x2, 0x1f ;  /* 0x0c401f0024237f89 */ /* 0x000e2800000e0000 */
[----:B------:R-:W1:Y:S01]  /*1920*/  SHFL.BFLY PT, R4, R39, 0x2, 0x1f ;  /* 0x0c401f0027047f89 */ /* 0x000e6200000e0000 */
[----:B------:R-:W-:-:S06]  /*1930*/  WARPGROUP.ARRIVE ;  /* 0x00000000000079c5 */ /* 0x000fcc0000000000 */
[----:B------:R-:W-:Y:S01]  /*1940*/  QGMMA.64x32x32.F32.E4M3.E4M3 R40, R24, gdesc[UR8], R40, gsb0 ;  /* 0x0060000818287df3 */ /* 0x000fe20008000828 */
[----:B0-----:R-:W-:Y:S01]  /*1950*/  FADD R35, R36, R35 ;  /* 0x0000002324237221 */ /* 0x001fe20000000000 */
[----:B-1----:R-:W-:-:S04]  /*1960*/  FADD R39, R39, R4 ;  /* 0x0000000427277221 */ /* 0x002fc80000000000 */
[----:B------:R-:W0:Y:S04]  /*1970*/  SHFL.BFLY PT, R4, R35, 0x1, 0x1f ;  /* 0x0c201f0023047f89 */ /* 0x000e2800000e0000 */
[----:B------:R-:W1:Y:S01]  /*1980*/  SHFL.BFLY PT, R28, R39, 0x1, 0x1f ;  /* 0x0c201f00271c7f89 */ /* 0x000e6200000e0000 */
[----:B------:R-:W-:-:S06]  /*1990*/  UIADD3 UR5, UR5, 0x20, URZ ;  /* 0x0000002005057890 */ /* 0x000fcc000fffe03f */
[----:B------:R-:W-:Y:S01]  /*19a0*/  ISETP.LE.AND P2, PT, R3, UR5, PT ;  /* 0x0000000503007c0c */ /* 0x000fe2000bf43270 */
[----:B------:R-:W-:Y:S01]  /*19b0*/  ULEA UR4, UR15, UR4, 0x5 ;  /* 0x000000040f047291 */ /* 0x000fe2000f8e283f */
[----:B------:R-:W-:Y:S02]  /*19c0*/  IMAD R6, R21, 0x20, R6 ;  /* 0x0000002015067824 */ /* 0x000fe400078e0206 */
[----:B------:R-:W-:Y:S02]  /*19d0*/  IMAD.MOV.U32 R64, RZ, RZ, R31 ;  /* 0x000000ffff407224 */ /* 0x000fe400078e001f */
[----:B0-----:R-:W-:Y:S01]  /*19e0*/  FADD R4, R35, R4 ;  /* 0x0000000423047221 */ /* 0x001fe20000000000 */
[----:B-1----:R-:W-:-:S03]  /*19f0*/  FADD R28, R39, R28 ;  /* 0x0000001c271c7221 */ /* 0x002fc60000000000 */
[----:B------:R-:W-:Y:S01]  /*1a00*/  FFMA R58, R33, R58, R4 ;  /* 0x0000003a213a7223 */ /* 0x000fe20000000004 */
[----:B------:R-:W-:Y:S02]  /*1a10*/  IMAD.MOV.U32 R4, RZ, RZ, R63 ;  /* 0x000000ffff047224 */ /* 0x000fe400078e003f */
[----:B------:R-:W-:Y:S01]  /*1a20*/  FFMA R60, R29, R60, R28 ;  /* 0x0000003c1d3c7223 */ /* 0x000fe2000000001c */
[----:B------:R-:W-:Y:S02]  /*1a30*/  WARPGROUP.DEPBAR.LE gsb0, 0x0 ;  /* 0x00008000000079c5 */ /* 0x000fe40000010000 */
[----:B------:R-:W-:Y:S05]  /*1a40*/  @!P2 BRA `(.L_x_1) ;  /* 0xfffffff000a8a947 */ /* 0x000fea000383ffff */
.L_x_0:
[----:B------:R-:W-:Y:S01]  /*1a50*/  FMUL R3, R54, 0.25 ;  /* 0x3e80000036037820 */ /* 0x000fe20000400000 */
[----:B0-----:R-:W-:Y:S01]  /*1a60*/  FMUL R5, R50, 0.25 ;  /* 0x3e80000032057820 */ /* 0x001fe20000400000 */
[----:B------:R-:W-:Y:S01]  /*1a70*/  FSETP.GT.AND P1, PT, |R60|, 8.50705917302346158658e+37, PT ;  /* 0x7e8000003c00780b */ /* 0x000fe20003f24200 */
[----:B------:R-:W-:Y:S01]  /*1a80*/  FMUL R4, R55, 0.25 ;  /* 0x3e80000037047820 */ /* 0x000fe20000400000 */
[----:B------:R-:W-:Y:S01]  /*1a90*/  FSETP.GT.AND P2, PT, |R58|, 8.50705917302346158658e+37, PT ;  /* 0x7e8000003a00780b */ /* 0x000fe20003f44200 */
[----:B------:R-:W-:Y:S01]  /*1aa0*/  FMUL R6, R51, 0.25 ;  /* 0x3e80000033067820 */ /* 0x000fe20000400000 */
[----:B------:R-:W-:Y:S01]  /*1ab0*/  FSEL R54, R3, R54, P1 ;  /* 0x0000003603367208 */ /* 0x000fe20000800000 */
[----:B------:R-:W-:Y:S01]  /*1ac0*/  FMUL R3, R46, 0.25 ;  /* 0x3e8000002e037820 */ /* 0x000fe20000400000 */
[----:B------:R-:W-:Y:S01]  /*1ad0*/  FSEL R50, R5, R50, P1 ;  /* 0x0000003205327208 */ /* 0x000fe20000800000 */
[----:B------:R-:W-:Y:S01]  /*1ae0*/  FMUL R5, R42, 0.25 ;  /* 0x3e8000002a057820 */ /* 0x000fe20000400000 */
[----:B------:R-:W-:Y:S01]  /*1af0*/  LOP3.LUT R7, R0, 0x7, RZ, 0xc0, !PT ;  /* 0x0000000700077812 */ /* 0x000fe200078ec0ff */
[----:B------:R-:W-:Y:S01]  /*1b00*/  FMUL R9, R58, 8388608 ;  /* 0x4b0000003a097820 */ /* 0x000fe20000400000 */
[----:B------:R-:W-:Y:S01]  /*1b10*/  FSEL R46, R3, R46, P1 ;  /* 0x0000002e032e7208 */ /* 0x000fe20000800000 */
[----:B------:R-:W-:Y:S01]  /*1b20*/  FMUL R3, R52, 0.25 ;  /* 0x3e80000034037820 */ /* 0x000fe20000400000 */
[----:B------:R-:W-:Y:S01]  /*1b30*/  FSEL R15, R5, R42, P1 ;  /* 0x0000002a050f7208 */ /* 0x000fe20000800000 */
[----:B------:R-:W-:Y:S01]  /*1b40*/  FMUL R5, R48, 0.25 ;  /* 0x3e80000030057820 */ /* 0x000fe20000400000 */
[----:B------:R-:W-:Y:S01]  /*1b50*/  LEA R12, R7, UR6, 0x4 ;  /* 0x00000006070c7c11 */ /* 0x000fe2000f8e20ff */
[----:B------:R-:W-:Y:S01]  /*1b60*/  FMUL R13, R40, 0.25 ;  /* 0x3e800000280d7820 */ /* 0x000fe20000400000 */
[----:B------:R-:W-:Y:S01]  /*1b70*/  FSEL R52, R3, R52, P2 ;  /* 0x0000003403347208 */ /* 0x000fe20001000000 */
[----:B------:R-:W-:Y:S01]  /*1b80*/  FMUL R3, R44, 0.25 ;  /* 0x3e8000002c037820 */ /* 0x000fe20000400000 */
[----:B------:R-:W-:Y:S01]  /*1b90*/  FSEL R48, R5, R48, P2 ;  /* 0x0000003005307208 */ /* 0x000fe20001000000 */
[----:B------:R-:W-:Y:S01]  /*1ba0*/  IMAD.SHL.U32 R5, R0, 0x4, RZ ;  /* 0x0000000400057824 */ /* 0x000fe200078e00ff */
[----:B------:R-:W-:Y:S01]  /*1bb0*/  FSEL R55, R4, R55, P1 ;  /* 0x0000003704377208 */ /* 0x000fe20000800000 */
[----:B------:R-:W-:Y:S01]  /*1bc0*/  IMAD R8, R7, -0x8, R12 ;  /* 0xfffffff807087824 */ /* 0x000fe200078e020c */
[----:B------:R-:W-:Y:S01]  /*1bd0*/  FSEL R44, R3, R44, P2 ;  /* 0x0000002c032c7208 */ /* 0x000fe20001000000 */
[----:B------:R-:W-:Y:S01]  /*1be0*/  FMUL R3, R60, 8388608 ;  /* 0x4b0000003c037820 */ /* 0x000fe20000400000 */
[----:B------:R-:W-:Y:S01]  /*1bf0*/  LOP3.LUT R5, R5, 0x1c0, RZ, 0xc0, !PT ;  /* 0x000001c005057812 */ /* 0x000fe200078ec0ff */
[----:B------:R-:W-:Y:S01]  /*1c00*/  FMUL R4, R47, 0.25 ;  /* 0x3e8000002f047820 */ /* 0x000fe20000400000 */
[----:B------:R-:W-:Y:S01]  /*1c10*/  FSEL R51, R6, R51, P1 ;  /* 0x0000003306337208 */ /* 0x000fe20000800000 */
[----:B------:R-:W-:Y:S01]  /*1c20*/  FMUL R6, R43, 0.25 ;  /* 0x3e8000002b067820 */ /* 0x000fe20000400000 */
[C---:B------:R-:W-:Y:S01]  /*1c30*/  FSETP.GEU.AND P4, PT, R60.reuse, 1.175494350822287508e-38, PT ;  /* 0x008000003c00780b */ /* 0x040fe20003f8e000 */
[----:B------:R-:W-:Y:S01]  /*1c40*/  IMAD.IADD R22, R5, 0x1, R8 ;  /* 0x0000000105167824 */ /* 0x000fe200078e0208 */
[C---:B------:R-:W-:Y:S01]  /*1c50*/  FSETP.GEU.AND P5, PT, |R60|.reuse, 1.175494350822287508e-38, PT ;  /* 0x008000003c00780b */ /* 0x040fe20003fae200 */
[----:B------:R-:W-:Y:S01]  /*1c60*/  IMAD.MOV.U32 R24, RZ, RZ, 0x3dc6b27f ;  /* 0x3dc6b27fff187424 */ /* 0x000fe200078e00ff */
[----:B------:R-:W-:Y:S01]  /*1c70*/  FSEL R8, R3, R60, !P4 ;  /* 0x0000003c03087208 */ /* 0x000fe20006000000 */
[----:B------:R-:W-:Y:S01]  /*1c80*/  @P1 FMUL R60, R60, 0.25 ;  /* 0x3e8000003c3c1820 */ /* 0x000fe20000400000 */
[----:B------:R-:W-:Y:S01]  /*1c90*/  FSEL R47, R4, R47, P1 ;  /* 0x0000002f042f7208 */ /* 0x000fe20000800000 */
[----:B------:R-:W-:Y:S01]  /*1ca0*/  FMUL R4, R53, 0.25 ;  /* 0x3e80000035047820 */ /* 0x000fe20000400000 */
[----:B------:R-:W-:Y:S01]  /*1cb0*/  FSEL R43, R6, R43, P1 ;  /* 0x0000002b062b7208 */ /* 0x000fe20000800000 */
[----:B------:R-:W-:Y:S01]  /*1cc0*/  VIADD R5, R8, 0xc0cafb0d ;  /* 0xc0cafb0d08057836 */ /* 0x000fe20000000000 */
[C---:B------:R-:W-:Y:S01]  /*1cd0*/  FSETP.GEU.AND P1, PT, |R58|.reuse, 1.175494350822287508e-38, PT ;  /* 0x008000003a00780b */ /* 0x040fe20003f2e200 */
[----:B------:R-:W-:Y:S01]  /*1ce0*/  FMUL R6, R49, 0.25 ;  /* 0x3e80000031067820 */ /* 0x000fe20000400000 */
[----:B------:R-:W-:Y:S01]  /*1cf0*/  FSETP.GEU.AND P3, PT, R58, 1.175494350822287508e-38, PT ;  /* 0x008000003a00780b */ /* 0x000fe20003f6e000 */
[----:B------:R-:W-:Y:S01]  /*1d00*/  BAR.SYNC.DEFER_BLOCKING 0x0 ;  /* 0x0000000000007b1d */ /* 0x000fe20000010000 */
[----:B------:R-:W-:Y:S01]  /*1d10*/  LOP3.LUT R17, R0, 0x8, RZ, 0xc0, !PT ;  /* 0x0000000800117812 */ /* 0x000fe200078ec0ff */
[----:B------:R-:W-:Y:S01]  /*1d20*/  @!P5 FMUL R60, R60, 16777216 ;  /* 0x4b8000003c3cd820 */ /* 0x000fe20000400000 */
[----:B------:R-:W-:Y:S01]  /*1d30*/  LOP3.LUT R5, R5, 0xff800000, RZ, 0xc0, !PT ;  /* 0xff80000005057812 */ /* 0x000fe200078ec0ff */
[----:B------:R-:W-:Y:S01]  /*1d40*/  @!P5 FMUL R55, R55, 16777216 ;  /* 0x4b8000003737d820 */ /* 0x000fe20000400000 */
[----:B------:R-:W-:Y:S01]  /*1d50*/  FSEL R9, R9, R58, !P3 ;  /* 0x0000003a09097208 */ /* 0x000fe20005800000 */
[----:B------:R-:W-:Y:S01]  /*1d60*/  @P2 FMUL R58, R58, 0.25 ;  /* 0x3e8000003a3a2820 */ /* 0x000fe20000400000 */
[----:B------:R-:W-:Y:S01]  /*1d70*/  IMAD R19, R17, 0x100, R12 ;  /* 0x0000010011137824 */ /* 0x000fe200078e020c */
[----:B------:R-:W-:Y:S01]  /*1d80*/  FSEL R12, RZ, -23, P4 ;  /* 0xc1b80000ff0c7808 */ /* 0x000fe20002000000 */
[----:B------:R-:W-:Y:S01]  /*1d90*/  MUFU.RCP R60, R60 ;  /* 0x0000003c003c7308 */ /* 0x000fe20000001000 */
[----:B------:R-:W-:Y:S01]  /*1da0*/  I2FP.F32.S32 R7, R5 ;  /* 0x0000000500077245 */ /* 0x000fe20000201400 */
[----:B------:R-:W-:Y:S01]  /*1db0*/  @!P1 FMUL R58, R58, 16777216 ;  /* 0x4b8000003a3a9820 */ /* 0x000fe20000400000 */
[----:B------:R-:W-:Y:S01]  /*1dc0*/  FSEL R14, R4, R53, P2 ;  /* 0x00000035040e7208 */ /* 0x000fe20001000000 */
[----:B------:R-:W-:Y:S01]  /*1dd0*/  FMUL R4, R45, 0.25 ;  /* 0x3e8000002d047820 */ /* 0x000fe20000400000 */
[----:B------:R-:W-:Y:S01]  /*1de0*/  FSEL R16, R6, R49, P2 ;  /* 0x0000003106107208 */ /* 0x000fe20001000000 */
[----:B------:R-:W-:Y:S01]  /*1df0*/  FFMA.FTZ R12, R7, 1.1920928955078125e-07, R12 ;  /* 0x34000000070c7823 */ /* 0x000fe2000001000c */
[----:B------:R-:W-:Y:S01]  /*1e00*/  FMUL R6, R41, 0.25 ;  /* 0x3e80000029067820 */ /* 0x000fe20000400000 */
[----:B------:R-:W0:Y:S01]  /*1e10*/  MUFU.RCP R7, R58 ;  /* 0x0000003a00077308 */ /* 0x000e220000001000 */
[----:B------:R-:W-:Y:S01]  /*1e20*/  FSEL R18, R4, R45, P2 ;  /* 0x0000002d04127208 */ /* 0x000fe20001000000 */
[----:B------:R-:W-:Y:S01]  /*1e30*/  IMAD.SHL.U32 R4, R0, 0x8, RZ ;  /* 0x0000000800047824 */ /* 0x000fe200078e00ff */
[----:B------:R-:W-:Y:S01]  /*1e40*/  FSEL R40, R13, R40, P2 ;  /* 0x000000280d287208 */ /* 0x000fe20001000000 */
[----:B------:R-:W-:Y:S01]  /*1e50*/  VIADD R3, R9, 0xc0cafb0d ;  /* 0xc0cafb0d09037836 */ /* 0x000fe20000000000 */
[----:B------:R-:W-:Y:S01]  /*1e60*/  FSEL R20, R6, R41, P2 ;  /* 0x0000002906147208 */ /* 0x000fe20001000000 */
[----:B------:R-:W-:Y:S01]  /*1e70*/  @!P1 FMUL R16, R16, 16777216 ;  /* 0x4b80000010109820 */ /* 0x000fe20000400000 */
[----:B------:R-:W-:Y:S01]  /*1e80*/  LOP3.LUT R10, R4, 0x780, RZ, 0xc0, !PT ;  /* 0x00000780040a7812 */ /* 0x000fe200078ec0ff */
[----:B------:R-:W-:Y:S01]  /*1e90*/  @!P1 FMUL R48, R48, 16777216 ;  /* 0x4b80000030309820 */ /* 0x000fe20000400000 */
[----:B------:R-:W-:Y:S01]  /*1ea0*/  LOP3.LUT R4, R3, 0xff800000, RZ, 0xc0, !PT ;  /* 0xff80000003047812 */ /* 0x000fe200078ec0ff */
[----:B------:R-:W-:Y:S01]  /*1eb0*/  @!P1 FMUL R18, R18, 16777216 ;  /* 0x4b80000012129820 */ /* 0x000fe20000400000 */
[----:B------:R-:W-:Y:S01]  /*1ec0*/  @!P1 FMUL R44, R44, 16777216 ;  /* 0x4b8000002c2c9820 */ /* 0x000fe20000400000 */
[----:B------:R-:W-:Y:S01]  /*1ed0*/  @!P1 FMUL R20, R20, 16777216 ;  /* 0x4b80000014149820 */ /* 0x000fe20000400000 */
[----:B------:R-:W-:Y:S01]  /*1ee0*/  @!P1 FMUL R40, R40, 16777216 ;  /* 0x4b80000028289820 */ /* 0x000fe20000400000 */
[----:B------:R-:W-:Y:S01]  /*1ef0*/  FSEL R11, RZ, -23, P3 ;  /* 0xc1b80000ff0b7808 */ /* 0x000fe20001800000 */
[----:B------:R-:W-:Y:S01]  /*1f00*/  IMAD.IADD R10, R10, 0x1, R19 ;  /* 0x000000010a0a7824 */ /* 0x000fe200078e0213 */
[----:B------:R-:W-:Y:S01]  /*1f10*/  I2FP.F32.S32 R6, R4 ;  /* 0x0000000400067245 */ /* 0x000fe20000201400 */
[----:B------:R-:W-:Y:S01]  /*1f20*/  @!P5 FMUL R54, R54, 16777216 ;  /* 0x4b8000003636d820 */ /* 0x000fe20000400000 */
[----:B------:R-:W-:Y:S01]  /*1f30*/  LEA.HI R3, R17, R22, RZ, 0x1f ;  /* 0x0000001611037211 */ /* 0x000fe200078ff8ff */
[----:B------:R-:W-:Y:S01]  /*1f40*/  @!P5 FMUL R51, R51, 16777216 ;  /* 0x4b8000003333d820 */ /* 0x000fe20000400000 */
[----:B------:R-:W-:Y:S01]  /*1f50*/  @!P5 FMUL R50, R50, 16777216 ;  /* 0x4b8000003232d820 */ /* 0x000fe20000400000 */
[----:B------:R-:W-:Y:S01]  /*1f60*/  @!P5 FMUL R47, R47, 16777216 ;  /* 0x4b8000002f2fd820 */ /* 0x000fe20000400000 */
[----:B------:R-:W-:Y:S01]  /*1f70*/  @!P5 FMUL R46, R46, 16777216 ;  /* 0x4b8000002e2ed820 */ /* 0x000fe20000400000 */
[----:B------:R-:W-:Y:S01]  /*1f80*/  @!P5 FMUL R43, R43, 16777216 ;  /* 0x4b8000002b2bd820 */ /* 0x000fe20000400000 */
[C---:B0-----:R-:W-:Y:S01]  /*1f90*/  FMUL R16, R7.reuse, R16 ;  /* 0x0000001007107220 */ /* 0x041fe20000400000 */
[C---:B------:R-:W-:Y:S01]  /*1fa0*/  FMUL R20, R7.reuse, R20 ;  /* 0x0000001407147220 */ /* 0x040fe20000400000 */
[C---:B------:R-:W-:Y:S01]  /*1fb0*/  FMUL R21, R7.reuse, R40 ;  /* 0x0000002807157220 */ /* 0x040fe20000400000 */
[C---:B------:R-:W-:Y:S01]  /*1fc0*/  FMUL R18, R7.reuse, R18 ;  /* 0x0000001207127220 */ /* 0x040fe20000400000 */
[C---:B------:R-:W-:Y:S01]  /*1fd0*/  FMUL R19, R7.reuse, R44 ;  /* 0x0000002c07137220 */ /* 0x040fe20000400000 */
[----:B------:R-:W-:Y:S01]  /*1fe0*/  FMUL R17, R7, R48 ;  /* 0x0000003007117220 */ /* 0x000fe20000400000 */
[----:B------:R-:W-:Y:S01]  /*1ff0*/  @!P5 FMUL R15, R15, 16777216 ;  /* 0x4b8000000f0fd820 */ /* 0x000fe20000400000 */
[----:B------:R-:W-:Y:S01]  /*2000*/  @!P1 FMUL R14, R14, 16777216 ;  /* 0x4b8000000e0e9820 */ /* 0x000fe20000400000 */
[----:B------:R-:W-:Y:S01]  /*2010*/  @!P1 FMUL R52, R52, 16777216 ;  /* 0x4b80000034349820 */ /* 0x000fe20000400000 */
[----:B------:R-:W-:Y:S01]  /*2020*/  FFMA.FTZ R11, R6, 1.1920928955078125e-07, R11 ;  /* 0x34000000060b7823 */ /* 0x000fe2000001000b */
[C---:B------:R-:W-:Y:S01]  /*2030*/  FMUL R6, R60.reuse, R55 ;  /* 0x000000373c067220 */ /* 0x040fe20000400000 */
[C---:B------:R-:W-:Y:S01]  /*2040*/  FMUL R13, R60.reuse, R54 ;  /* 0x000000363c0d7220 */ /* 0x040fe20000400000 */
[C---:B------:R-:W-:Y:S01]  /*2050*/  FMUL R51, R60.reuse, R51 ;  /* 0x000000333c337220 */ /* 0x040fe20000400000 */
[C---:B------:R-:W-:Y:S01]  /*2060*/  FMUL R50, R60.reuse, R50 ;  /* 0x000000323c327220 */ /* 0x040fe20000400000 */
[C---:B------:R-:W-:Y:S01]  /*2070*/  FMUL R47, R60.reuse, R47 ;  /* 0x0000002f3c2f7220 */ /* 0x040fe20000400000 */
[C---:B------:R-:W-:Y:S01]  /*2080*/  FMUL R46, R60.reuse, R46 ;  /* 0x0000002e3c2e7220 */ /* 0x040fe20000400000 */
[C---:B------:R-:W-:Y:S01]  /*2090*/  FMUL R43, R60.reuse, R43 ;  /* 0x0000002b3c2b7220 */ /* 0x040fe20000400000 */
[----:B------:R-:W-:Y:S01]  /*20a0*/  FMUL R60, R60, R15 ;  /* 0x0000000f3c3c7220 */ /* 0x000fe20000400000 */
[----:B------:R-:W-:Y:S01]  /*20b0*/  F2FP.SATFINITE.E4M3.F32.PACK_AB_MERGE_C R20, R20, R21, RZ ;  /* 0x000000151414723e */ /* 0x000fe200048070ff */
[C---:B------:R-:W-:Y:S01]  /*20c0*/  FMUL R14, R7.reuse, R14 ;  /* 0x0000000e070e7220 */ /* 0x040fe20000400000 */
[----:B------:R-:W-:Y:S01]  /*20d0*/  F2FP.SATFINITE.E4M3.F32.PACK_AB_MERGE_C R18, R18, R19, RZ ;  /* 0x000000131212723e */ /* 0x000fe200048070ff */
[----:B------:R-:W-:Y:S01]  /*20e0*/  FMUL R15, R7, R52 ;  /* 0x00000034070f7220 */ /* 0x000fe20000400000 */
[----:B------:R-:W-:Y:S01]  /*20f0*/  F2FP.SATFINITE.E4M3.F32.PACK_AB_MERGE_C R16, R16, R17, RZ ;  /* 0x000000111010723e */ /* 0x000fe200048070ff */
[----:B------:R-:W-:Y:S01]  /*2100*/  IMAD.IADD R7, R9, 0x1, -R4 ;  /* 0x0000000109077824 */ /* 0x000fe200078e0a04 */
[----:B------:R-:W-:Y:S01]  /*2110*/  LOP3.LUT R20, R20, 0xffff, RZ, 0xc0, !PT ;  /* 0x0000ffff14147812 */ /* 0x000fe200078ec0ff */
[----:B------:R-:W-:Y:S01]  /*2120*/  IMAD.IADD R5, R8, 0x1, -R5 ;  /* 0x0000000108057824 */ /* 0x000fe200078e0a05 */
[----:B------:R-:W-:Y:S01]  /*2130*/  LOP3.LUT R21, R16, 0xffff, RZ, 0xc0, !PT ;  /* 0x0000ffff10157812 */ /* 0x000fe200078ec0ff */
[----:B------:R-:W-:Y:S01]  /*2140*/  FADD R7, R7, -1 ;  /* 0xbf80000007077421 */ /* 0x000fe20000000000 */
[----:B------:R-:W-:Y:S01]  /*2150*/  LOP3.LUT R17, R18, 0xffff, RZ, 0xc0, !PT ;  /* 0x0000ffff12117812 */ /* 0x000fe200078ec0ff */
[----:B------:R-:W-:Y:S01]  /*2160*/  ULDC.64 UR4, c[0x0][0x270] ;  /* 0x00009c0000047ab9 */ /* 0x000fe20000000a00 */
[----:B------:R-:W-:Y:S01]  /*2170*/  F2FP.SATFINITE.E4M3.F32.PACK_AB_MERGE_C R43, R43, R60, RZ ;  /* 0x0000003c2b2b723e */ /* 0x000fe200048070ff */
[----:B------:R-:W-:Y:S01]  /*2180*/  FFMA.FTZ R16, R7, R24, -0.16845393180847167969 ;  /* 0xbe2c7f3007107423 */ /* 0x000fe20000010018 */
[----:B------:R-:W-:Y:S01]  /*2190*/  F2FP.SATFINITE.E4M3.F32.PACK_AB_MERGE_C R46, R47, R46, RZ ;  /* 0x0000002e2f2e723e */ /* 0x000fe200048070ff */
[----:B------:R-:W-:Y:S01]  /*21a0*/  UIMAD UR4, UR12, UR4, URZ ;  /* 0x000000040c0472a4 */ /* 0x000fe2000f8e023f */
[----:B------:R-:W-:Y:S01]  /*21b0*/  F2FP.SATFINITE.E4M3.F32.PACK_AB_MERGE_C R50, R51, R50, RZ ;  /* 0x000000323332723e */ /* 0x000fe200048070ff */
[----:B------:R-:W-:Y:S01]  /*21c0*/  FFMA.FTZ R16, R7, R16, 0.1716887056827545166 ;  /* 0x3e2fcf2a07107423 */ /* 0x000fe20000010010 */
[----:B------:R-:W-:Y:S01]  /*21d0*/  F2FP.SATFINITE.E4M3.F32.PACK_AB_MERGE_C R4, R14, R15, RZ ;  /* 0x0000000f0e04723e */ /* 0x000fe200048070ff */
[----:B------:R-:W0:Y:S01]  /*21e0*/  LDC.64 R72, c[0x0][0x230] ;  /* 0x00008c00ff487b82 */ /* 0x000e220000000a00 */
[----:B------:R-:W-:Y:S01]  /*21f0*/  PRMT R15, R21, 0x3340, R0 ;  /* 0x00003340150f7816 */ /* 0x000fe20000000000 */
[----:B------:R-:W-:Y:S01]  /*2200*/  FFMA.FTZ R16, R7, R16, -0.17900948226451873779 ;  /* 0xbe374e4307107423 */ /* 0x000fe20000010010 */
[----:B------:R-:W-:-:S02]  /*2210*/  PRMT R14, R20, 0x3340, R17 ;  /* 0x00003340140e7816 */ /* 0x000fc40000000011 */
[----:B------:R-:W-:Y:S01]  /*2220*/  LOP3.LUT R43, R43, 0xffff, RZ, 0xc0, !PT ;  /* 0x0000ffff2b2b7812 */ /* 0x000fe200078ec0ff */
[----:B------:R-:W-:Y:S01]  /*2230*/  FFMA.FTZ R16, R7, R16, 0.20512372255325317383 ;  /* 0x3e520bf407107423 */ /* 0x000fe20000010010 */
[----:B------:R-:W-:Y:S02]  /*2240*/  LOP3.LUT R23, R50, 0xffff, RZ, 0xc0, !PT ;  /* 0x0000ffff32177812 */ /* 0x000fe400078ec0ff */
[----:B------:R-:W-:Y:S02]  /*2250*/  LOP3.LUT R46, R46, 0xffff, RZ, 0xc0, !PT ;  /* 0x0000ffff2e2e7812 */ /* 0x000fe400078ec0ff */
[----:B------:R-:W-:Y:S02]  /*2260*/  PRMT R14, R14, 0x5410, R15 ;  /* 0x000054100e0e7816 */ /* 0x000fe4000000000f */
[----:B------:R-:W-:Y:S02]  /*2270*/  SHF.R.U32.HI R15, RZ, 0x8, R20 ;  /* 0x00000008ff0f7819 */ /* 0x000fe40000011614 */
[----:B------:R-:W-:-:S02]  /*2280*/  PRMT R22, R23, 0x3340, R0 ;  /* 0x0000334017167816 */ /* 0x000fc40000000000 */
[----:B------:R-:W-:Y:S02]  /*2290*/  PRMT R19, R43, 0x3340, R46 ;  /* 0x000033402b137816 */ /* 0x000fe4000000002e */
[----:B------:R-:W-:Y:S02]  /*22a0*/  F2FP.SATFINITE.E4M3.F32.PACK_AB_MERGE_C R6, R6, R13, RZ ;  /* 0x0000000d0606723e */ /* 0x000fe400048070ff */
[----:B------:R-:W-:Y:S01]  /*22b0*/  SHF.R.U32.HI R17, RZ, 0x8, R17 ;  /* 0x00000008ff117819 */ /* 0x000fe20000011611 */
[----:B------:R-:W1:Y:S01]  /*22c0*/  LDC R13, c[0x0][0x278] ;  /* 0x00009e00ff0d7b82 */ /* 0x000e620000000800 */
[----:B------:R-:W-:Y:S02]  /*22d0*/  SHF.R.U32.HI R18, RZ, 0x8, R21 ;  /* 0x00000008ff127819 */ /* 0x000fe40000011615 */
[----:B------:R-:W-:Y:S02]  /*22e0*/  LOP3.LUT R20, R15, 0xffff, RZ, 0xc0, !PT ;  /* 0x0000ffff0f147812 */ /* 0x000fe400078ec0ff */
[----:B------:R-:W-:-:S02]  /*22f0*/  PRMT R15, R19, 0x5410, R22 ;  /* 0x00005410130f7816 */ /* 0x000fc40000000016 */
[----:B------:R-:W-:Y:S02]  /*2300*/  LOP3.LUT R17, R17, 0xffff, RZ, 0xc0, !PT ;  /* 0x0000ffff11117812 */ /* 0x000fe400078ec0ff */
[----:B------:R-:W-:Y:S02]  /*2310*/  LOP3.LUT R19, R18, 0xffff, RZ, 0xc0, !PT ;  /* 0x0000ffff12137812 */ /* 0x000fe400078ec0ff */
[----:B------:R-:W-:Y:S02]  /*2320*/  SHF.R.U32.HI R18, RZ, 0x8, R46 ;  /* 0x00000008ff127819 */ /* 0x000fe4000001162e */
[----:B------:R-:W-:Y:S01]  /*2330*/  PRMT R21, R20, 0x3340, R17 ;  /* 0x0000334014157816 */ /* 0x000fe20000000011 */
[----:B------:R-:W-:Y:S01]  /*2340*/  FADD R17, R5, -1 ;  /* 0xbf80000005117421 */ /* 0x000fe20000000000 */
[----:B------:R-:W-:Y:S02]  /*2350*/  PRMT R30, R19, 0x3340, R0 ;  /* 0x00003340131e7816 */ /* 0x000fe40000000000 */
[----:B------:R-:W-:Y:S01]  /*2360*/  SHF.R.U32.HI R19, RZ, 0x8, R43 ;  /* 0x00000008ff137819 */ /* 0x000fe2000001162b */
[----:B------:R-:W-:Y:S01]  /*2370*/  FFMA.FTZ R20, R17, R24, -0.16845393180847167969 ;  /* 0xbe2c7f3011147423 */ /* 0x000fe20000010018 */
[----:B------:R-:W-:Y:S01]  /*2380*/  LOP3.LUT R5, R18, 0xffff, RZ, 0xc0, !PT ;  /* 0x0000ffff12057812 */ /* 0x000fe200078ec0ff */
[----:B------:R-:W-:Y:S01]  /*2390*/  FFMA.FTZ R18, R7, R16, -0.24046532809734344482 ;  /* 0xbe763c8b07127423 */ /* 0x000fe20000010010 */
[----:B------:R-:W-:-:S02]  /*23a0*/  LOP3.LUT R22, R19, 0xffff, RZ, 0xc0, !PT ;  /* 0x0000ffff13167812 */ /* 0x000fc400078ec0ff */
[----:B------:R-:W-:Y:S01]  /*23b0*/  SHF.R.U32.HI R26, RZ, 0x7, R0 ;  /* 0x00000007ff1a7819 */ /* 0x000fe20000011600 */
[----:B------:R-:W-:Y:S01]  /*23c0*/  FFMA.FTZ R18, R7, R18, 0.28857114911079406738 ;  /* 0x3e93bf9907127423 */ /* 0x000fe20000010012 */
[----:B------:R-:W-:Y:S01]  /*23d0*/  PRMT R19, R22, 0x3340, R5 ;  /* 0x0000334016137816 */ /* 0x000fe20000000005 */
[----:B------:R-:W-:Y:S01]  /*23e0*/  FFMA.FTZ R22, R17, R20, 0.1716887056827545166 ;  /* 0x3e2fcf2a11167423 */ /* 0x000fe20000010014 */
[----:B------:R-:W-:Y:S01]  /*23f0*/  SGXT.U32 R26, R26, 0x1 ;  /* 0x000000011a1a781a */ /* 0x000fe20000000000 */
[----:B------:R-:W-:Y:S01]  /*2400*/  FFMA.FTZ R20, R7, R18, -0.36067417263984680176 ;  /* 0xbeb8aa4907147423 */ /* 0x000fe20000010012 */
[----:B------:R-:W-:Y:S01]  /*2410*/  SHF.R.U32.HI R5, RZ, 0x8, R23 ;  /* 0x00000008ff057819 */ /* 0x000fe20000011617 */
[----:B------:R-:W-:Y:S01]  /*2420*/  FFMA.FTZ R24, R17, R22, -0.17900948226451873779 ;  /* 0xbe374e4311187423 */ /* 0x000fe20000010016 */
[----:B------:R-:W-:Y:S01]  /*2430*/  PRMT R34, R21, 0x5410, R30 ;  /* 0x0000541015227816 */ /* 0x000fe2000000001e */
[----:B------:R-:W-:Y:S01]  /*2440*/  FFMA.FTZ R22, R7, R20, 0.48089820146560668945 ;  /* 0x3ef6384a07167423 */ /* 0x000fe20000010014 */
[----:B-1----:R-:W-:-:S02]  /*2450*/  IMAD R16, R26, R13, RZ ;  /* 0x0000000d1a107224 */ /* 0x002fc400078e02ff */
[----:B------:R-:W-:Y:S01]  /*2460*/  FFMA.FTZ R26, R17, R24, 0.20512372255325317383 ;  /* 0x3e520bf4111a7423 */ /* 0x000fe20000010018 */
[----:B------:R-:W-:Y:S01]  /*2470*/  LOP3.LUT R5, R5, 0xffff, RZ, 0xc0, !PT ;  /* 0x0000ffff05057812 */ /* 0x000fe200078ec0ff */
[----:B------:R-:W-:Y:S01]  /*2480*/  FFMA.FTZ R24, R7, R22, -0.72134751081466674805 ;  /* 0xbf38aa3b07187423 */ /* 0x000fe20000010016 */
[----:B------:R-:W-:Y:S01]  /*2490*/  LOP3.LUT R38, R6, 0xffff, RZ, 0xc0, !PT ;  /* 0x0000ffff06267812 */ /* 0x000fe200078ec0ff */
[----:B------:R-:W-:Y:S01]  /*24a0*/  FFMA.FTZ R28, R17, R26, -0.24046532809734344482 ;  /* 0xbe763c8b111c7423 */ /* 0x000fe2000001001a */
[----:B------:R-:W-:Y:S01]  /*24b0*/  PRMT R32, R5, 0x3340, R0 ;  /* 0x0000334005207816 */ /* 0x000fe20000000000 */
[----:B------:R-:W-:Y:S01]  /*24c0*/  FMUL R26, R7, R24 ;  /* 0x00000018071a7220 */ /* 0x000fe20000400000 */
[----:B------:R-:W-:Y:S01]  /*24d0*/  LOP3.LUT R5, R4, 0xffff, RZ, 0xc0, !PT ;  /* 0x0000ffff04057812 */ /* 0x000fe200078ec0ff */
[----:B------:R-:W-:Y:S01]  /*24e0*/  FFMA.FTZ R30, R17, R28, 0.28857114911079406738 ;  /* 0x3e93bf99111e7423 */ /* 0x000fe2000001001c */
[----:B------:R-:W-:Y:S01]  /*24f0*/  PRMT R19, R19, 0x5410, R32 ;  /* 0x0000541013137816 */ /* 0x000fe20000000020 */
[----:B------:R-:W-:Y:S01]  /*2500*/  FMUL R28, R7, R26 ;  /* 0x0000001a071c7220 */ /* 0x000fe20000400000 */
[----:B------:R-:W-:-:S02]  /*2510*/  IMAD R18, R13, 0x2, R16 ;  /* 0x000000020d127824 */ /* 0x000fc400078e0210 */
[----:B------:R-:W-:Y:S01]  /*2520*/  FFMA.FTZ R32, R17, R30, -0.36067417263984680176 ;  /* 0xbeb8aa4911207423 */ /* 0x000fe2000001001e */
[--C-:B------:R-:W-:Y:S01]  /*2530*/  PRMT R4, R14, 0x4210, R5.reuse ;  /* 0x000042100e047816 */ /* 0x100fe20000000005 */
[----:B------:R-:W-:Y:S01]  /*2540*/  FFMA.FTZ R30, R7, 1.4426950216293334961, R28 ;  /* 0x3fb8aa3b071e7823 */ /* 0x000fe2000001001c */
[----:B------:R-:W-:Y:S01]  /*2550*/  PRMT R5, R34, 0x5210, R5 ;  /* 0x0000521022057816 */ /* 0x000fe20000000005 */
[----:B------:R-:W-:Y:S01]  /*2560*/  IMAD R20, R13, 0x2, R18 ;  /* 0x000000020d147824 */ /* 0x000fe200078e0212 */
[--C-:B------:R-:W-:Y:S01]  /*2570*/  PRMT R6, R15, 0x4210, R38.reuse ;  /* 0x000042100f067816 */ /* 0x100fe20000000026 */
[----:B------:R-:W-:Y:S01]  /*2580*/  FFMA.FTZ R32, R17, R32, 0.48089820146560668945 ;  /* 0x3ef6384a11207423 */ /* 0x000fe20000010020 */
[----:B------:R-:W-:Y:S01]  /*2590*/  PRMT R7, R19, 0x5210, R38 ;  /* 0x0000521013077816 */ /* 0x000fe20000000026 */
[----:B------:R-:W-:Y:S02]  /*25a0*/  IMAD R22, R13, 0x2, R20 ;  /* 0x000000020d167824 */ /* 0x000fe400078e0214 */
[----:B------:R-:W-:Y:S01]  /*25b0*/  FADD R30, R11, R30 ;  /* 0x0000001e0b1e7221 */ /* 0x000fe20000000000 */
[----:B------:R-:W-:Y:S01]  /*25c0*/  FFMA.FTZ R14, R17, R32, -0.72134751081466674805 ;  /* 0xbf38aa3b110e7423 */ /* 0x000fe20000010020 */
[----:B------:R-:W-:Y:S01]  /*25d0*/  IMAD.SHL.U32 R11, R0, 0x10, RZ ;  /* 0x00000010000b7824 */ /* 0x000fe200078e00ff */
[----:B------:R1:W-:Y:S01]  /*25e0*/  STSM.16.M88.4 [R10], R4 ;  /* 0x000000040a007844 */ /* 0x0003e20000000200 */
[----:B------:R-:W-:-:S02]  /*25f0*/  IMAD R24, R13, 0x2, R22 ;  /* 0x000000020d187824 */ /* 0x000fc400078e0216 */
[----:B------:R-:W-:Y:S01]  /*2600*/  FMUL R36, R17, R14 ;  /* 0x0000000e11247220 */ /* 0x000fe20000400000 */
[----:B------:R-:W-:Y:S01]  /*2610*/  ISETP.GE.U32.AND P1, PT, R9, 0x7f800000, PT ;  /* 0x7f8000000900780c */ /* 0x000fe20003f26070 */
[----:B------:R-:W2:Y:S01]  /*2620*/  LDC.64 R14, c[0x0][0x228] ;  /* 0x00008a00ff0e7b82 */ /* 0x000ea20000000a00 */
[----:B------:R-:W-:Y:S02]  /*2630*/  IMAD R26, R13, 0x2, R24 ;  /* 0x000000020d1a7824 */ /* 0x000fe400078e0218 */
[----:B------:R-:W-:-:S05]  /*2640*/  FMUL R36, R17, R36 ;  /* 0x0000002411247220 */ /* 0x000fca0000400000 */
[----:B------:R-:W-:Y:S01]  /*2650*/  BAR.SYNC.DEFER_BLOCKING 0x0 ;  /* 0x0000000000007b1d */ /* 0x000fe20000010000 */
[----:B------:R-:W-:Y:S01]  /*2660*/  ISETP.GE.U32.AND P3, PT, R8, 0x7f800000, PT ;  /* 0x7f8000000800780c */ /* 0x000fe20003f66070 */
[----:B------:R-:W-:Y:S02]  /*2670*/  IMAD R28, R13, 0x2, R26 ;  /* 0x000000020d1c7824 */ /* 0x000fe400078e021a */
[----:B------:R-:W-:Y:S01]  /*2680*/  FFMA.FTZ R17, R17, 1.4426950216293334961, R36 ;  /* 0x3fb8aa3b11117823 */ /* 0x000fe20000010024 */
[----:B------:R-:W-:Y:S01]  /*2690*/  FSETP.NEU.AND P2, PT, R9, RZ, PT ;  /* 0x000000ff0900720b */ /* 0x000fe20003f4d000 */
[----:B------:R-:W-:Y:S02]  /*26a0*/  IMAD.SHL.U32 R0, R0, 0x2, RZ ;  /* 0x0000000200007824 */ /* 0x000fe400078e00ff */
[----:B------:R-:W-:Y:S02]  /*26b0*/  IMAD R34, R13, 0x2, R28 ;  /* 0x000000020d227824 */ /* 0x000fe400078e021c */
[----:B------:R-:W-:Y:S01]  /*26c0*/  FADD R42, R12, R17 ;  /* 0x000000110c2a7221 */ /* 0x000fe20000000000 */
[----:B-1----:R-:W-:Y:S01]  /*26d0*/  LOP3.LUT R4, R11, 0xff0, RZ, 0xc0, !PT ;  /* 0x00000ff00b047812 */ /* 0x002fe200078ec0ff */
[----:B------:R-:W-:Y:S01]  /*26e0*/  @P1 IMAD.MOV.U32 R36, RZ, RZ, 0x7f800000 ;  /* 0x7f800000ff241424 */ /* 0x000fe200078e00ff */
[----:B------:R-:W-:Y:S01]  /*26f0*/  LOP3.LUT R0, R0, 0x1f8, RZ, 0xc0, !PT ;  /* 0x000001f800007812 */ /* 0x000fe200078ec0ff */
[----:B------:R-:W-:-:S02]  /*2700*/  IMAD R32, R13, 0x2, R34 ;  /* 0x000000020d207824 */ /* 0x000fc400078e0222 */
[----:B------:R-:W-:Y:S01]  /*2710*/  @P1 FFMA.FTZ R30, R9, R36, +INF ;  /* 0x7f800000091e1423 */ /* 0x000fe20000010024 */
[----:B------:R-:W-:Y:S01]  /*2720*/  IMAD R9, R2, UR5, RZ ;  /* 0x0000000502097c24 */ /* 0x000fe2000f8e02ff */
[----:B------:R-:W-:Y:S01]  /*2730*/  USHF.R.S32.HI UR5, URZ, 0x1f, UR4 ;  /* 0x0000001f3f057899 */ /* 0x000fe20008011404 */
[C---:B------:R-:W-:Y:S01]  /*2740*/  IMAD R38, R13.reuse, 0x2, R32 ;  /* 0x000000020d267824 */ /* 0x040fe200078e0220 */
[C---:B------:R-:W-:Y:S01]  /*2750*/  FSETP.NEU.AND P1, PT, R8.reuse, RZ, PT ;  /* 0x000000ff0800720b */ /* 0x040fe20003f2d000 */
[----:B------:R-:W-:Y:S01]  /*2760*/  @P3 IMAD.MOV.U32 R11, RZ, RZ, 0x7f800000 ;  /* 0x7f800000ff0b3424 */ /* 0x000fe200078e00ff */
[----:B------:R-:W-:Y:S01]  /*2770*/  SHF.R.S32.HI R10, RZ, 0x1f, R9 ;  /* 0x0000001fff0a7819 */ /* 0x000fe20000011409 */
[----:B------:R-:W-:Y:S01]  /*2780*/  IMAD R44, R13, 0x2, R38 ;  /* 0x000000020d2c7824 */ /* 0x000fe200078e0226 */
[----:B--2---:R-:W-:Y:S01]  /*2790*/  IADD3 R37, P4, P5, R9, UR4, R14 ;  /* 0x0000000409257c10 */ /* 0x004fe2000fd9e00e */
[----:B------:R-:W-:Y:S01]  /*27a0*/  @P3 FFMA.FTZ R42, R8, R11, +INF ;  /* 0x7f800000082a3423 */ /* 0x000fe2000001000b */
[----:B------:R-:W1:Y:S01]  /*27b0*/  LDS.128 R4, [R4+UR6] ;  /* 0x0000000604047984 */ /* 0x000e620008000c00 */
[C---:B------:R-:W-:Y:S01]  /*27c0*/  IMAD R46, R13.reuse, 0x2, R44 ;  /* 0x000000020d2e7824 */ /* 0x040fe200078e022c */
[----:B------:R-:W-:Y:S01]  /*27d0*/  IADD3.X R43, R10, UR5, R15, P4, P5 ;  /* 0x000000050a2b7c10 */ /* 0x000fe2000a7ea40f */
[----:B------:R-:W-:Y:S01]  /*27e0*/  ULDC UR4, c[0x0][0x27c] ;  /* 0x00009f0000047ab9 */ /* 0x000fe20000000800 */
[-C--:B------:R-:W-:Y:S01]  /*27f0*/  IADD3 R8, P5, R16, R37.reuse, RZ ;  /* 0x0000002510087210 */ /* 0x080fe20007fbe0ff */
[C---:B------:R-:W-:Y:S01]  /*2800*/  IMAD R48, R13.reuse, 0x2, R46 ;  /* 0x000000020d307824 */ /* 0x040fe200078e022e */
[-C--:B------:R-:W-:Y:S01]  /*2810*/  IADD3 R10, P6, R18, R37.reuse, RZ ;  /* 0x00000025120a7210 */ /* 0x080fe20007fde0ff */
[----:B------:R-:W-:Y:S01]  /*2820*/  UIMAD UR4, UR12, UR4, URZ ;  /* 0x000000040c0472a4 */ /* 0x000fe2000f8e023f */
[-C--:B------:R-:W-:Y:S01]  /*2830*/  IADD3 R12, P3, R20, R37.reuse, RZ ;  /* 0x00000025140c7210 */ /* 0x080fe20007f7e0ff */
[C---:B------:R-:W-:Y:S01]  /*2840*/  IMAD R50, R13.reuse, 0x2, R48 ;  /* 0x000000020d327824 */ /* 0x040fe200078e0230 */
[----:B------:R-:W-:Y:S01]  /*2850*/  IADD3 R14, P4, R22, R37, RZ ;  /* 0x00000025160e7210 */ /* 0x000fe20007f9e0ff */
[----:B------:R-:W-:Y:S01]  /*2860*/  USHF.L.U32 UR5, UR4, 0x2, URZ ;  /* 0x0000000204057899 */ /* 0x000fe2000800063f */
[-C--:B------:R-:W-:Y:S01]  /*2870*/  LEA.HI.X.SX32 R9, R16, R43.reuse, 0x1, P5 ;  /* 0x0000002b10097211 */ /* 0x080fe200028f0eff */
[----:B------:R-:W-:Y:S01]  /*2880*/  IMAD R52, R13, 0x2, R50 ;  /* 0x000000020d347824 */ /* 0x000fe200078e0232 */
[----:B------:R-:W-:-:S02]  /*2890*/  LEA.HI.X.SX32 R11, R18, R43, 0x1, P6 ;  /* 0x0000002b120b7211 */ /* 0x000fc400030f0eff */
[-C--:B------:R-:W-:Y:S01]  /*28a0*/  LEA.HI.X.SX32 R15, R22, R43.reuse, 0x1, P4 ;  /* 0x0000002b160f7211 */ /* 0x080fe200020f0eff */
[----:B------:R-:W-:Y:S01]  /*28b0*/  IMAD R33, R13, 0x2, R52 ;  /* 0x000000020d217824 */ /* 0x000fe200078e0234 */
[----:B------:R-:W-:Y:S02]  /*28c0*/  LEA.HI.X.SX32 R13, R20, R43, 0x1, P3 ;  /* 0x0000002b140d7211 */ /* 0x000fe400018f0eff */
[-C--:B------:R-:W-:Y:S02]  /*28d0*/  IADD3 R16, P5, R24, R37.reuse, RZ ;  /* 0x0000002518107210 */ /* 0x080fe40007fbe0ff */
[-C--:B------:R-:W-:Y:S02]  /*28e0*/  IADD3 R18, P6, R26, R37.reuse, RZ ;  /* 0x000000251a127210 */ /* 0x080fe40007fde0ff */
[-C--:B------:R-:W-:Y:S02]  /*28f0*/  IADD3 R20, P3, R28, R37.reuse, RZ ;  /* 0x000000251c147210 */ /* 0x080fe40007f7e0ff */
[----:B------:R-:W-:-:S02]  /*2900*/  IADD3 R22, P4, R34, R37, RZ ;  /* 0x0000002522167210 */ /* 0x000fc40007f9e0ff */
[-C--:B------:R-:W-:Y:S02]  /*2910*/  LEA.HI.X.SX32 R17, R24, R43.reuse, 0x1, P5 ;  /* 0x0000002b18117211 */ /* 0x080fe400028f0eff */
[-C--:B------:R-:W-:Y:S02]  /*2920*/  LEA.HI.X.SX32 R19, R26, R43.reuse, 0x1, P6 ;  /* 0x0000002b1a137211 */ /* 0x080fe400030f0eff */
[-C--:B------:R-:W-:Y:S02]  /*2930*/  LEA.HI.X.SX32 R21, R28, R43.reuse, 0x1, P3 ;  /* 0x0000002b1c157211 */ /* 0x080fe400018f0eff */
[----:B------:R-:W-:Y:S02]  /*2940*/  LEA.HI.X.SX32 R23, R34, R43, 0x1, P4 ;  /* 0x0000002b22177211 */ /* 0x000fe400020f0eff */
[-C--:B------:R-:W-:Y:S02]  /*2950*/  IADD3 R24, P5, R32, R37.reuse, RZ ;  /* 0x0000002520187210 */ /* 0x080fe40007fbe0ff */
[----:B------:R-:W-:-:S02]  /*2960*/  IADD3 R26, P6, R38, R37, RZ ;  /* 0x00000025261a7210 */ /* 0x000fc40007fde0ff */
[-C--:B------:R-:W-:Y:S02]  /*2970*/  IADD3 R28, P3, R44, R37.reuse, RZ ;  /* 0x000000252c1c7210 */ /* 0x080fe40007f7e0ff */
[----:B------:R-:W-:Y:S02]  /*2980*/  IADD3 R34, P4, R46, R37, RZ ;  /* 0x000000252e227210 */ /* 0x000fe40007f9e0ff */
[-C--:B------:R-:W-:Y:S02]  /*2990*/  LEA.HI.X.SX32 R25, R32, R43.reuse, 0x1, P5 ;  /* 0x0000002b20197211 */ /* 0x080fe400028f0eff */
[-C--:B------:R-:W-:Y:S02]  /*29a0*/  LEA.HI.X.SX32 R27, R38, R43.reuse, 0x1, P6 ;  /* 0x0000002b261b7211 */ /* 0x080fe400030f0eff */
[-C--:B------:R-:W-:Y:S02]  /*29b0*/  LEA.HI.X.SX32 R29, R44, R43.reuse, 0x1, P3 ;  /* 0x0000002b2c1d7211 */ /* 0x080fe400018f0eff */
[----:B------:R-:W-:-:S02]  /*29c0*/  LEA.HI.X.SX32 R35, R46, R43, 0x1, P4 ;  /* 0x0000002b2e237211 */ /* 0x000fc400020f0eff */
[-C--:B------:R-:W-:Y:S02]  /*29d0*/  IADD3 R36, P5, R48, R37.reuse, RZ ;  /* 0x0000002530247210 */ /* 0x080fe40007fbe0ff */
[-C--:B------:R-:W-:Y:S02]  /*29e0*/  IADD3 R40, P6, R50, R37.reuse, RZ ;  /* 0x0000002532287210 */ /* 0x080fe40007fde0ff */
[-C--:B------:R-:W-:Y:S02]  /*29f0*/  IADD3 R38, P3, R52, R37.reuse, RZ ;  /* 0x0000002534267210 */ /* 0x080fe40007f7e0ff */
[----:B------:R-:W-:Y:S02]  /*2a00*/  IADD3 R32, P4, R33, R37, RZ ;  /* 0x0000002521207210 */ /* 0x000fe40007f9e0ff */
[----:B-1----:R-:W-:Y:S02]  /*2a10*/  PRMT R71, R4, 0x7770, RZ ;  /* 0x0000777004477816 */ /* 0x002fe400000000ff */
[----:B------:R-:W-:-:S02]  /*2a20*/  LEA.HI.X.SX32 R37, R48, R43, 0x1, P5 ;  /* 0x0000002b30257211 */ /* 0x000fc400028f0eff */
[-C--:B------:R-:W-:Y:S01]  /*2a30*/  LEA.HI.X.SX32 R41, R50, R43.reuse, 0x1, P6 ;  /* 0x0000002b32297211 */ /* 0x080fe200030f0eff */
[----:B------:R-:W-:Y:S01]  /*2a40*/  STG.E.U8 desc[UR16][R8.64], R71 ;  /* 0x0000004708007986 */ /* 0x000fe2000c101110 */
[-C--:B------:R-:W-:Y:S02]  /*2a50*/  LEA.HI.X.SX32 R39, R52, R43.reuse, 0x1, P3 ;  /* 0x0000002b34277211 */ /* 0x080fe400018f0eff */
[----:B------:R-:W-:Y:S02]  /*2a60*/  LEA.HI.X.SX32 R33, R33, R43, 0x1, P4 ;  /* 0x0000002b21217211 */ /* 0x000fe400020f0eff */
[----:B------:R-:W-:Y:S02]  /*2a70*/  PRMT R69, R5, 0x7770, RZ ;  /* 0x0000777005457816 */ /* 0x000fe400000000ff */
[----:B------:R-:W-:Y:S02]  /*2a80*/  PRMT R67, R6, 0x7770, RZ ;  /* 0x0000777006437816 */ /* 0x000fe400000000ff */
[C---:B------:R-:W-:Y:S01]  /*2a90*/  PRMT R43, R7.reuse, 0x7773, RZ ;  /* 0x00007773072b7816 */ /* 0x040fe200000000ff */
[----:B------:R-:W-:Y:S01]  /*2aa0*/  STG.E.U8 desc[UR16][R10.64], R69 ;  /* 0x000000450a007986 */ /* 0x000fe2000c101110 */
[----:B------:R-:W-:-:S02]  /*2ab0*/  PRMT R51, R7, 0x7772, RZ ;  /* 0x0000777207337816 */ /* 0x000fc400000000ff */
[C---:B------:R-:W-:Y:S01]  /*2ac0*/  PRMT R57, R7.reuse, 0x7771, RZ ;  /* 0x0000777107397816 */ /* 0x040fe200000000ff */
[----:B------:R-:W-:Y:S01]  /*2ad0*/  STG.E.U8 desc[UR16][R12.64], R67 ;  /* 0x000000430c007986 */ /* 0x000fe2000c101110 */
[----:B------:R-:W-:Y:S02]  /*2ae0*/  PRMT R7, R7, 0x7770, RZ ;  /* 0x0000777007077816 */ /* 0x000fe400000000ff */
[----:B------:R-:W-:Y:S02]  /*2af0*/  PRMT R65, R4, 0x7771, RZ ;  /* 0x0000777104417816 */ /* 0x000fe400000000ff */
[C---:B------:R-:W-:Y:S01]  /*2b00*/  PRMT R61, R5.reuse, 0x7771, RZ ;  /* 0x00007771053d7816 */ /* 0x040fe200000000ff */
[----:B------:R1:W-:Y:S01]  /*2b10*/  STG.E.U8 desc[UR16][R14.64], R7 ;  /* 0x000000070e007986 */ /* 0x0003e2000c101110 */
[----:B------:R-:W-:Y:S02]  /*2b20*/  PRMT R59, R6, 0x7771, RZ ;  /* 0x00007771063b7816 */ /* 0x000fe400000000ff */
[----:B------:R-:W-:Y:S01]  /*2b30*/  PRMT R55, R4, 0x7772, RZ ;  /* 0x0000777204377816 */ /* 0x000fe200000000ff */
[----:B------:R-:W-:Y:S01]  /*2b40*/  STG.E.U8 desc[UR16][R16.64], R65 ;  /* 0x0000004110007986 */ /* 0x000fe2000c101110 */
[----:B------:R-:W-:-:S02]  /*2b50*/  PRMT R47, R5, 0x7773, RZ ;  /* 0x00007773052f7816 */ /* 0x000fc400000000ff */
[----:B------:R-:W-:Y:S01]  /*2b60*/  PRMT R53, R5, 0x7772, RZ ;  /* 0x0000777205357816 */ /* 0x000fe200000000ff */
[----:B------:R-:W-:Y:S01]  /*2b70*/  STG.E.U8 desc[UR16][R18.64], R61 ;  /* 0x0000003d12007986 */ /* 0x000fe2000c101110 */
[----:B------:R-:W-:Y:S02]  /*2b80*/  PRMT R5, R6, 0x7772, RZ ;  /* 0x0000777206057816 */ /* 0x000fe400000000ff */
[----:B------:R-:W-:Y:S01]  /*2b90*/  PRMT R49, R4, 0x7773, RZ ;  /* 0x0000777304317816 */ /* 0x000fe200000000ff */
[----:B------:R-:W-:Y:S01]  /*2ba0*/  STG.E.U8 desc[UR16][R20.64], R59 ;  /* 0x0000003b14007986 */ /* 0x000fe2000c101110 */
[----:B------:R-:W-:Y:S01]  /*2bb0*/  PRMT R45, R6, 0x7773, RZ ;  /* 0x00007773062d7816 */ /* 0x000fe200000000ff */
[----:B-1----:R-:W-:Y:S01]  /*2bc0*/  IMAD.SHL.U32 R7, R2, 0x4, RZ ;  /* 0x0000000402077824 */ /* 0x002fe200078e00ff */
[----:B------:R-:W-:Y:S01]  /*2bd0*/  FSEL R30, R30, -INF , P2 ;  /* 0xff8000001e1e7808 */ /* 0x000fe20001000000 */
[----:B------:R-:W-:Y:S01]  /*2be0*/  STG.E.U8 desc[UR16][R22.64], R57 ;  /* 0x0000003916007986 */ /* 0x000fe2000c101110 */
[----:B------:R-:W-:Y:S01]  /*2bf0*/  FSEL R42, R42, -INF , P1 ;  /* 0xff8000002a2a7808 */ /* 0x000fe20000800000 */
[----:B------:R-:W-:Y:S01]  /*2c00*/  IMAD.HI R2, R2, 0x4, RZ ;  /* 0x0000000402027827 */ /* 0x000fe200078e02ff */
[----:B0-----:R-:W-:Y:S01]  /*2c10*/  IADD3 R4, P1, P2, R7, UR5, R72 ;  /* 0x0000000507047c10 */ /* 0x001fe2000fa3e048 */
[----:B------:R-:W-:Y:S02]  /*2c20*/  STG.E.U8 desc[UR16][R24.64], R55 ;  /* 0x0000003718007986 */ /* 0x000fe4000c101110 */
[----:B------:R-:W-:Y:S01]  /*2c30*/  FFMA R30, R30, 0.69314718246459960938, R31 ;  /* 0x3f3172181e1e7823 */ /* 0x000fe2000000001f */
[----:B------:R-:W-:Y:S01]  /*2c40*/  FFMA R31, R42, 0.69314718246459960938, R63 ;  /* 0x3f3172182a1f7823 */ /* 0x000fe2000000003f */
[----:B------:R-:W-:Y:S01]  /*2c50*/  UIMAD.WIDE UR4, UR4, 0x4, URZ ;  /* 0x00000004040478a5 */ /* 0x000fe2000f8e023f */
[----:B------:R-:W-:Y:S04]  /*2c60*/  STG.E.U8 desc[UR16][R26.64], R53 ;  /* 0x000000351a007986 */ /* 0x000fe8000c101110 */
[----:B------:R0:W-:Y:S04]  /*2c70*/  STG.E.U8 desc[UR16][R28.64], R5 ;  /* 0x000000051c007986 */ /* 0x0001e8000c101110 */
[----:B------:R1:W-:Y:S04]  /*2c80*/  STG.E.U8 desc[UR16][R34.64], R51 ;  /* 0x0000003322007986 */ /* 0x0003e8000c101110 */
[----:B------:R1:W-:Y:S04]  /*2c90*/  STG.E.U8 desc[UR16][R36.64], R49 ;  /* 0x0000003124007986 */ /* 0x0003e8000c101110 */
[----:B------:R1:W-:Y:S01]  /*2ca0*/  STG.E.U8 desc[UR16][R40.64], R47 ;  /* 0x0000002f28007986 */ /* 0x0003e2000c101110 */
[----:B0-----:R-:W-:-:S03]  /*2cb0*/  IADD3.X R5, R2, UR5, R73, P1, P2 ;  /* 0x0000000502057c10 */ /* 0x001fc60008fe4449 */
[----:B------:R1:W-:Y:S04]  /*2cc0*/  STG.E.U8 desc[UR16][R38.64], R45 ;  /* 0x0000002d26007986 */ /* 0x0003e8000c101110 */
[----:B------:R1:W-:Y:S01]  /*2cd0*/  STG.E.U8 desc[UR16][R32.64], R43 ;  /* 0x0000002b20007986 */ /* 0x0003e2000c101110 */
[----:B------:R-:W-:Y:S06]  /*2ce0*/  BAR.SYNC.DEFER_BLOCKING 0x0 ;  /* 0x0000000000007b1d */ /* 0x000fec0000010000 */
[----:B------:R1:W-:Y:S02]  /*2cf0*/  STS.64 [R0+UR6], R30 ;  /* 0x0000001e00007988 */ /* 0x0003e40008000a06 */
[----:B------:R-:W-:Y:S06]  /*2d00*/  BAR.SYNC.DEFER_BLOCKING 0x0 ;  /* 0x0000000000007b1d */ /* 0x000fec0000010000 */
[----:B------:R-:W-:Y:S05]  /*2d10*/  @P0 EXIT ;  /* 0x000000000000094d */ /* 0x000fea0003800000 */
[----:B------:R-:W0:Y:S04]  /*2d20*/  LDS R3, [R3] ;  /* 0x0000000003037984 */ /* 0x000e280000000800 */
[----:B0-----:R-:W-:Y:S01]  /*2d30*/  STG.E desc[UR16][R4.64], R3 ;  /* 0x0000000304007986 */ /* 0x001fe2000c101910 */
[----:B------:R-:W-:Y:S05]  /*2d40*/  EXIT ;  /* 0x000000000000794d */ /* 0x000fea0003800000 */
.L_x_2:
[----:B------:R-:W-:-:S00]  /*2d50*/  BRA `(.L_x_2) ;  /* 0xfffffffc00fc7947 */ /* 0x000fc0000383ffff */
[----:B------:R-:W-:-:S00]  /*2d60*/  NOP ;  /* 0x0000000000007918 */ /* 0x000fc00000000000 */
        /* <DEDUP_REMOVED lines=9> */
.L_x_3:


//--------------------- .nv.global.init           --------------------------
	.section	.nv.global.init,"aw",@progbits
.nv.global.init:
	.type		_$_str,@object
	.size		_$_str,(.L_0 - _$_str)
_$_str:
        /*0000*/ 	.byte	0x5f, 0x5f, 0x43, 0x55, 0x44, 0x41, 0x5f, 0x46, 0x54, 0x5a, 0x00
.L_0:


//--------------------- .nv.shared.attn_fwd       --------------------------
	.section	.nv.shared.attn_fwd,"aw",@nobits
	.sectionflags	@""
	.align	16
	.zero		1024


//--------------------- .nv.shared.reserved.0     --------------------------
	.section	.nv.shared.reserved.0,"aw",@nobits
	.weak		__nv_reservedSMEM_offset_0_alias
	.size		__nv_reservedSMEM_offset_0_alias, 0, 0
	.other		__nv_reservedSMEM_offset_0_alias,@"STO_CUDA_RESERVED_SHARED STV_DEFAULT"
__nv_reservedSMEM_offset_0_alias:
	.zero		0


//--------------------- .nv.constant0.attn_fwd    --------------------------
	.section	.nv.constant0.attn_fwd,"a",@progbits
	.sectionflags	@""
	.align	4
.nv.constant0.attn_fwd:
	.zero		664


//--------------------- SYMBOLS --------------------------

	.type		.nv.reservedSmem.offset0,@object
	.size		.nv.reservedSmem.offset0,0x4
